//
// Generated by NVIDIA NVVM Compiler
//
// Compiler Build ID: CL-36424714
// Cuda compilation tools, release 13.0, V13.0.88
// Based on NVVM 20.0.0
//

.version 9.0
.target sm_100
.address_size 64

	// .globl	_Z12computeModelPfS_ffffi
.global .align 4 .b8 precalc_xorwow_matrix[102400];
.global .align 4 .b8 precalc_xorwow_offset_matrix[102400];
.global .align 4 .b8 mrg32k3aM1[2304];
.global .align 4 .b8 mrg32k3aM2[2304];
.global .align 4 .b8 mrg32k3aM1SubSeq[2016];
.global .align 4 .b8 mrg32k3aM2SubSeq[2016];
.global .align 4 .b8 mrg32k3aM1Seq[2304];
.global .align 4 .b8 mrg32k3aM2Seq[2304];
.const .align 8 .b8 __cr_lgamma_table[72];

.visible .entry _Z12computeModelPfS_ffffi(
	.param .u64 .ptr .align 1 _Z12computeModelPfS_ffffi_param_0,
	.param .u64 .ptr .align 1 _Z12computeModelPfS_ffffi_param_1,
	.param .f32 _Z12computeModelPfS_ffffi_param_2,
	.param .f32 _Z12computeModelPfS_ffffi_param_3,
	.param .f32 _Z12computeModelPfS_ffffi_param_4,
	.param .f32 _Z12computeModelPfS_ffffi_param_5,
	.param .u32 _Z12computeModelPfS_ffffi_param_6
)
{
	.reg .pred 	%p<2>;
	.reg .b32 	%r<8>;
	.reg .b32 	%f<22>;
	.reg .b64 	%rd<8>;

	ld.param.u64 	%rd1, [_Z12computeModelPfS_ffffi_param_0];
	ld.param.u64 	%rd2, [_Z12computeModelPfS_ffffi_param_1];
	ld.param.f32 	%f1, [_Z12computeModelPfS_ffffi_param_2];
	ld.param.f32 	%f2, [_Z12computeModelPfS_ffffi_param_3];
	ld.param.f32 	%f3, [_Z12computeModelPfS_ffffi_param_4];
	ld.param.f32 	%f4, [_Z12computeModelPfS_ffffi_param_5];
	ld.param.u32 	%r2, [_Z12computeModelPfS_ffffi_param_6];
	mov.u32 	%r3, %ctaid.x;
	mov.u32 	%r4, %ntid.x;
	mov.u32 	%r5, %tid.x;
	mad.lo.s32 	%r1, %r3, %r4, %r5;
	setp.ge.s32 	%p1, %r1, %r2;
	@%p1 bra 	$L__BB0_2;
	cvta.to.global.u64 	%rd3, %rd1;
	cvta.to.global.u64 	%rd4, %rd2;
	mul.wide.s32 	%rd5, %r1, 4;
	add.s64 	%rd6, %rd3, %rd5;
	ld.global.f32 	%f5, [%rd6];
	sub.f32 	%f6, %f5, %f2;
	div.rn.f32 	%f7, %f6, %f3;
	fma.rn.f32 	%f8, %f7, 0f3BBB989D, 0f3F000000;
	cvt.sat.f32.f32 	%f9, %f8;
	mov.f32 	%f10, 0f4B400001;
	mov.f32 	%f11, 0f437C0000;
	fma.rm.f32 	%f12, %f9, %f11, %f10;
	add.f32 	%f13, %f12, 0fCB40007F;
	neg.f32 	%f14, %f13;
	fma.rn.f32 	%f15, %f7, 0f3FB8AA3B, %f14;
	fma.rn.f32 	%f16, %f7, 0f32A57060, %f15;
	mov.b32 	%r6, %f12;
	shl.b32 	%r7, %r6, 23;
	mov.b32 	%f17, %r7;
	ex2.approx.ftz.f32 	%f18, %f16;
	fma.rn.f32 	%f19, %f18, %f17, 0f3F800000;
	div.rn.f32 	%f20, %f1, %f19;
	add.f32 	%f21, %f4, %f20;
	add.s64 	%rd7, %rd4, %rd5;
	st.global.f32 	[%rd7], %f21;
$L__BB0_2:
	ret;

}
	// .globl	_Z11computeLossPfS_S_i
.visible .entry _Z11computeLossPfS_S_i(
	.param .u64 .ptr .align 1 _Z11computeLossPfS_S_i_param_0,
	.param .u64 .ptr .align 1 _Z11computeLossPfS_S_i_param_1,
	.param .u64 .ptr .align 1 _Z11computeLossPfS_S_i_param_2,
	.param .u32 _Z11computeLossPfS_S_i_param_3
)
{
	.reg .pred 	%p<2>;
	.reg .b32 	%r<6>;
	.reg .b32 	%f<6>;
	.reg .b64 	%rd<10>;

	ld.param.u64 	%rd1, [_Z11computeLossPfS_S_i_param_0];
	ld.param.u64 	%rd2, [_Z11computeLossPfS_S_i_param_1];
	ld.param.u64 	%rd3, [_Z11computeLossPfS_S_i_param_2];
	ld.param.u32 	%r2, [_Z11computeLossPfS_S_i_param_3];
	mov.u32 	%r3, %ctaid.x;
	mov.u32 	%r4, %ntid.x;
	mov.u32 	%r5, %tid.x;
	mad.lo.s32 	%r1, %r3, %r4, %r5;
	setp.ge.s32 	%p1, %r1, %r2;
	@%p1 bra 	$L__BB1_2;
	cvta.to.global.u64 	%rd4, %rd1;
	cvta.to.global.u64 	%rd5, %rd2;
	cvta.to.global.u64 	%rd6, %rd3;
	mul.wide.s32 	%rd7, %r1, 4;
	add.s64 	%rd8, %rd4, %rd7;
	ld.global.f32 	%f1, [%rd8];
	add.s64 	%rd9, %rd5, %rd7;
	ld.global.f32 	%f2, [%rd9];
	sub.f32 	%f3, %f1, %f2;
	mul.f32 	%f4, %f3, %f3;
	atom.global.add.f32 	%f5, [%rd6], %f4;
$L__BB1_2:
	ret;

}
	// .globl	_Z16computeGradientsPfS_S_S_S_S_S_fffi
.visible .entry _Z16computeGradientsPfS_S_S_S_S_S_fffi(
	.param .u64 .ptr .align 1 _Z16computeGradientsPfS_S_S_S_S_S_fffi_param_0,
	.param .u64 .ptr .align 1 _Z16computeGradientsPfS_S_S_S_S_S_fffi_param_1,
	.param .u64 .ptr .align 1 _Z16computeGradientsPfS_S_S_S_S_S_fffi_param_2,
	.param .u64 .ptr .align 1 _Z16computeGradientsPfS_S_S_S_S_S_fffi_param_3,
	.param .u64 .ptr .align 1 _Z16computeGradientsPfS_S_S_S_S_S_fffi_param_4,
	.param .u64 .ptr .align 1 _Z16computeGradientsPfS_S_S_S_S_S_fffi_param_5,
	.param .u64 .ptr .align 1 _Z16computeGradientsPfS_S_S_S_S_S_fffi_param_6,
	.param .f32 _Z16computeGradientsPfS_S_S_S_S_S_fffi_param_7,
	.param .f32 _Z16computeGradientsPfS_S_S_S_S_S_fffi_param_8,
	.param .f32 _Z16computeGradientsPfS_S_S_S_S_S_fffi_param_9,
	.param .u32 _Z16computeGradientsPfS_S_S_S_S_S_fffi_param_10
)
{
	.reg .pred 	%p<2>;
	.reg .b32 	%r<8>;
	.reg .b32 	%f<42>;
	.reg .b64 	%rd<21>;

	ld.param.u64 	%rd2, [_Z16computeGradientsPfS_S_S_S_S_S_fffi_param_1];
	ld.param.u64 	%rd4, [_Z16computeGradientsPfS_S_S_S_S_S_fffi_param_3];
	ld.param.u64 	%rd5, [_Z16computeGradientsPfS_S_S_S_S_S_fffi_param_4];
	ld.param.u64 	%rd6, [_Z16computeGradientsPfS_S_S_S_S_S_fffi_param_5];
	ld.param.u64 	%rd7, [_Z16computeGradientsPfS_S_S_S_S_S_fffi_param_6];
	ld.param.f32 	%f1, [_Z16computeGradientsPfS_S_S_S_S_S_fffi_param_7];
	ld.param.f32 	%f2, [_Z16computeGradientsPfS_S_S_S_S_S_fffi_param_8];
	ld.param.f32 	%f3, [_Z16computeGradientsPfS_S_S_S_S_S_fffi_param_9];
	ld.param.u32 	%r2, [_Z16computeGradientsPfS_S_S_S_S_S_fffi_param_10];
	mov.u32 	%r3, %ctaid.x;
	mov.u32 	%r4, %ntid.x;
	mov.u32 	%r5, %tid.x;
	mad.lo.s32 	%r1, %r3, %r4, %r5;
	setp.ge.s32 	%p1, %r1, %r2;
	@%p1 bra 	$L__BB2_2;
	ld.param.u64 	%rd20, [_Z16computeGradientsPfS_S_S_S_S_S_fffi_param_2];
	ld.param.u64 	%rd19, [_Z16computeGradientsPfS_S_S_S_S_S_fffi_param_0];
	cvta.to.global.u64 	%rd8, %rd19;
	cvta.to.global.u64 	%rd9, %rd20;
	cvta.to.global.u64 	%rd10, %rd2;
	cvta.to.global.u64 	%rd11, %rd4;
	cvta.to.global.u64 	%rd12, %rd5;
	cvta.to.global.u64 	%rd13, %rd6;
	cvta.to.global.u64 	%rd14, %rd7;
	mul.wide.s32 	%rd15, %r1, 4;
	add.s64 	%rd16, %rd8, %rd15;
	ld.global.f32 	%f4, [%rd16];
	sub.f32 	%f5, %f4, %f2;
	div.rn.f32 	%f6, %f5, %f3;
	fma.rn.f32 	%f7, %f6, 0f3BBB989D, 0f3F000000;
	cvt.sat.f32.f32 	%f8, %f7;
	mov.f32 	%f9, 0f4B400001;
	mov.f32 	%f10, 0f437C0000;
	fma.rm.f32 	%f11, %f8, %f10, %f9;
	add.f32 	%f12, %f11, 0fCB40007F;
	neg.f32 	%f13, %f12;
	fma.rn.f32 	%f14, %f6, 0f3FB8AA3B, %f13;
	fma.rn.f32 	%f15, %f6, 0f32A57060, %f14;
	mov.b32 	%r6, %f11;
	shl.b32 	%r7, %r6, 23;
	mov.b32 	%f16, %r7;
	ex2.approx.ftz.f32 	%f17, %f15;
	mul.f32 	%f18, %f17, %f16;
	add.f32 	%f19, %f18, 0f3F800000;
	add.s64 	%rd17, %rd9, %rd15;
	ld.global.f32 	%f20, [%rd17];
	add.s64 	%rd18, %rd10, %rd15;
	ld.global.f32 	%f21, [%rd18];
	sub.f32 	%f22, %f20, %f21;
	rcp.rn.f32 	%f23, %f19;
	mul.f32 	%f24, %f1, %f18;
	mul.f32 	%f25, %f3, %f19;
	mul.f32 	%f26, %f19, %f25;
	div.rn.f32 	%f27, %f24, %f26;
	mul.f32 	%f28, %f1, %f5;
	mul.f32 	%f29, %f28, %f18;
	mul.f32 	%f30, %f3, %f3;
	mul.f32 	%f31, %f30, %f19;
	mul.f32 	%f32, %f19, %f31;
	div.rn.f32 	%f33, %f29, %f32;
	add.f32 	%f34, %f22, %f22;
	mul.f32 	%f35, %f34, %f23;
	atom.global.add.f32 	%f36, [%rd11], %f35;
	mul.f32 	%f37, %f34, %f27;
	atom.global.add.f32 	%f38, [%rd12], %f37;
	mul.f32 	%f39, %f34, %f33;
	atom.global.add.f32 	%f40, [%rd13], %f39;
	atom.global.add.f32 	%f41, [%rd14], %f34;
$L__BB2_2:
	ret;

}
	// .globl	_Z18computeHessianDiagPfS_S_S_S_S_S_fffi
.visible .entry _Z18computeHessianDiagPfS_S_S_S_S_S_fffi(
	.param .u64 .ptr .align 1 _Z18computeHessianDiagPfS_S_S_S_S_S_fffi_param_0,
	.param .u64 .ptr .align 1 _Z18computeHessianDiagPfS_S_S_S_S_S_fffi_param_1,
	.param .u64 .ptr .align 1 _Z18computeHessianDiagPfS_S_S_S_S_S_fffi_param_2,
	.param .u64 .ptr .align 1 _Z18computeHessianDiagPfS_S_S_S_S_S_fffi_param_3,
	.param .u64 .ptr .align 1 _Z18computeHessianDiagPfS_S_S_S_S_S_fffi_param_4,
	.param .u64 .ptr .align 1 _Z18computeHessianDiagPfS_S_S_S_S_S_fffi_param_5,
	.param .u64 .ptr .align 1 _Z18computeHessianDiagPfS_S_S_S_S_S_fffi_param_6,
	.param .f32 _Z18computeHessianDiagPfS_S_S_S_S_S_fffi_param_7,
	.param .f32 _Z18computeHessianDiagPfS_S_S_S_S_S_fffi_param_8,
	.param .f32 _Z18computeHessianDiagPfS_S_S_S_S_S_fffi_param_9,
	.param .u32 _Z18computeHessianDiagPfS_S_S_S_S_S_fffi_param_10
)
{
	.reg .pred 	%p<2>;
	.reg .b32 	%r<8>;
	.reg .b32 	%f<40>;
	.reg .b64 	%rd<13>;

	ld.param.u64 	%rd1, [_Z18computeHessianDiagPfS_S_S_S_S_S_fffi_param_0];
	ld.param.u64 	%rd2, [_Z18computeHessianDiagPfS_S_S_S_S_S_fffi_param_3];
	ld.param.u64 	%rd3, [_Z18computeHessianDiagPfS_S_S_S_S_S_fffi_param_4];
	ld.param.u64 	%rd4, [_Z18computeHessianDiagPfS_S_S_S_S_S_fffi_param_5];
	ld.param.u64 	%rd5, [_Z18computeHessianDiagPfS_S_S_S_S_S_fffi_param_6];
	ld.param.f32 	%f1, [_Z18computeHessianDiagPfS_S_S_S_S_S_fffi_param_7];
	ld.param.f32 	%f2, [_Z18computeHessianDiagPfS_S_S_S_S_S_fffi_param_8];
	ld.param.f32 	%f3, [_Z18computeHessianDiagPfS_S_S_S_S_S_fffi_param_9];
	ld.param.u32 	%r2, [_Z18computeHessianDiagPfS_S_S_S_S_S_fffi_param_10];
	mov.u32 	%r3, %ctaid.x;
	mov.u32 	%r4, %ntid.x;
	mov.u32 	%r5, %tid.x;
	mad.lo.s32 	%r1, %r3, %r4, %r5;
	setp.ge.s32 	%p1, %r1, %r2;
	@%p1 bra 	$L__BB3_2;
	cvta.to.global.u64 	%rd6, %rd1;
	cvta.to.global.u64 	%rd7, %rd2;
	cvta.to.global.u64 	%rd8, %rd3;
	cvta.to.global.u64 	%rd9, %rd4;
	cvta.to.global.u64 	%rd10, %rd5;
	mul.wide.s32 	%rd11, %r1, 4;
	add.s64 	%rd12, %rd6, %rd11;
	ld.global.f32 	%f4, [%rd12];
	sub.f32 	%f5, %f4, %f2;
	div.rn.f32 	%f6, %f5, %f3;
	fma.rn.f32 	%f7, %f6, 0f3BBB989D, 0f3F000000;
	cvt.sat.f32.f32 	%f8, %f7;
	mov.f32 	%f9, 0f4B400001;
	mov.f32 	%f10, 0f437C0000;
	fma.rm.f32 	%f11, %f8, %f10, %f9;
	add.f32 	%f12, %f11, 0fCB40007F;
	neg.f32 	%f13, %f12;
	fma.rn.f32 	%f14, %f6, 0f3FB8AA3B, %f13;
	fma.rn.f32 	%f15, %f6, 0f32A57060, %f14;
	mov.b32 	%r6, %f11;
	shl.b32 	%r7, %r6, 23;
	mov.b32 	%f16, %r7;
	ex2.approx.ftz.f32 	%f17, %f15;
	mul.f32 	%f18, %f17, %f16;
	add.f32 	%f19, %f18, 0f3F800000;
	mul.f32 	%f20, %f19, %f19;
	rcp.rn.f32 	%f21, %f19;
	mul.f32 	%f22, %f1, %f18;
	mul.f32 	%f23, %f3, %f20;
	div.rn.f32 	%f24, %f22, %f23;
	mul.f32 	%f25, %f1, %f5;
	mul.f32 	%f26, %f25, %f18;
	mul.f32 	%f27, %f3, %f3;
	mul.f32 	%f28, %f27, %f20;
	div.rn.f32 	%f29, %f26, %f28;
	add.f32 	%f30, %f21, %f21;
	mul.f32 	%f31, %f21, %f30;
	atom.global.add.f32 	%f32, [%rd7], %f31;
	add.f32 	%f33, %f24, %f24;
	mul.f32 	%f34, %f24, %f33;
	atom.global.add.f32 	%f35, [%rd8], %f34;
	add.f32 	%f36, %f29, %f29;
	mul.f32 	%f37, %f29, %f36;
	atom.global.add.f32 	%f38, [%rd9], %f37;
	atom.global.add.f32 	%f39, [%rd10], 0f40000000;
$L__BB3_2:
	ret;

}


// ===== COMPILED SASS (sm_100) =====

	.target	sm_100

	.elftype	@"ET_EXEC"


//--------------------- .note.nv.tkinfo           --------------------------
	.section	.note.nv.tkinfo,"",@"SHT_NOTE"
	.sectionflags	@"SHF_NOTE_NV_TKINFO"
	.tkinfo
        /*0018*/ 	.word	0x00000002
        /*0030*/ 	.string	""
        /*0030*/ 	.string	"ptxas"
        /*0030*/ 	.string	"Cuda compilation tools, release 13.0, V13.0.88"
        /*0030*/ 	.string	"Build cuda_13.0.r13.0/compiler.36424714_0"
        /*0030*/ 	.string	"-arch sm_100 -m 64 "



//--------------------- .note.nv.cuinfo           --------------------------
	.section	.note.nv.cuinfo,"",@"SHT_NOTE"
	.sectionflags	@"SHF_NOTE_NV_CUINFO"
        /*0018*/ 	.short	0x0002
        /*001a*/ 	.short	0x0064
        /*001c*/ 	.short	0x0082
	.zero		2


//--------------------- .nv.info                  --------------------------
	.section	.nv.info,"",@"SHT_CUDA_INFO"
	.align	4


	//----- nvinfo : EIATTR_REGCOUNT
	.align		4
        /*0000*/ 	.byte	0x04, 0x2f
        /*0002*/ 	.short	(.L_10 - .L_9)
	.align		4
.L_9:
        /*0004*/ 	.word	index@(_Z12computeModelPfS_ffffi)
        /*0008*/ 	.word	0x0000000f


	//----- nvinfo : EIATTR_FRAME_SIZE
	.align		4
.L_10:
        /*000c*/ 	.byte	0x04, 0x11
        /*000e*/ 	.short	(.L_12 - .L_11)
	.align		4
.L_11:
        /*0010*/ 	.word	index@($__internal_4_$__cuda_sm3x_div_rn_noftz_f32_slowpath)
        /*0014*/ 	.word	0x00000000


	//----- nvinfo : EIATTR_FRAME_SIZE
	.align		4
.L_12:
        /*0018*/ 	.byte	0x04, 0x11
        /*001a*/ 	.short	(.L_14 - .L_13)
	.align		4
.L_13:
        /*001c*/ 	.word	index@(_Z12computeModelPfS_ffffi)
        /*0020*/ 	.word	0x00000000


	//----- nvinfo : EIATTR_REGCOUNT
	.align		4
.L_14:
        /*0024*/ 	.byte	0x04, 0x2f
        /*0026*/ 	.short	(.L_16 - .L_15)
	.align		4
.L_15:
        /*0028*/ 	.word	index@(_Z11computeLossPfS_S_i)
        /*002c*/ 	.word	0x0000000c


	//----- nvinfo : EIATTR_FRAME_SIZE
	.align		4
.L_16:
        /*0030*/ 	.byte	0x04, 0x11
        /*0032*/ 	.short	(.L_18 - .L_17)
	.align		4
.L_17:
        /*0034*/ 	.word	index@(_Z11computeLossPfS_S_i)
        /*0038*/ 	.word	0x00000000


	//----- nvinfo : EIATTR_REGCOUNT
	.align		4
.L_18:
        /*003c*/ 	.byte	0x04, 0x2f
        /*003e*/ 	.short	(.L_20 - .L_19)
	.align		4
.L_19:
        /*0040*/ 	.word	index@(_Z16computeGradientsPfS_S_S_S_S_S_fffi)
        /*0044*/ 	.word	0x00000014


	//----- nvinfo : EIATTR_FRAME_SIZE
	.align		4
.L_20:
        /*0048*/ 	.byte	0x04, 0x11
        /*004a*/ 	.short	(.L_22 - .L_21)
	.align		4
.L_21:
        /*004c*/ 	.word	index@($__internal_3_$__cuda_sm3x_div_rn_noftz_f32_slowpath)
        /*0050*/ 	.word	0x00000000


	//----- nvinfo : EIATTR_FRAME_SIZE
	.align		4
.L_22:
        /*0054*/ 	.byte	0x04, 0x11
        /*0056*/ 	.short	(.L_24 - .L_23)
	.align		4
.L_23:
        /*0058*/ 	.word	index@($__internal_2_$__cuda_sm20_rcp_rn_f32_slowpath)
        /*005c*/ 	.word	0x00000000


	//----- nvinfo : EIATTR_FRAME_SIZE
	.align		4
.L_24:
        /*0060*/ 	.byte	0x04, 0x11
        /*0062*/ 	.short	(.L_26 - .L_25)
	.align		4
.L_25:
        /*0064*/ 	.word	index@(_Z16computeGradientsPfS_S_S_S_S_S_fffi)
        /*0068*/ 	.word	0x00000000


	//----- nvinfo : EIATTR_REGCOUNT
	.align		4
.L_26:
        /*006c*/ 	.byte	0x04, 0x2f
        /*006e*/ 	.short	(.L_28 - .L_27)
	.align		4
.L_27:
        /*0070*/ 	.word	index@(_Z18computeHessianDiagPfS_S_S_S_S_S_fffi)
        /*0074*/ 	.word	0x00000014


	//----- nvinfo : EIATTR_FRAME_SIZE
	.align		4
.L_28:
        /*0078*/ 	.byte	0x04, 0x11
        /*007a*/ 	.short	(.L_30 - .L_29)
	.align		4
.L_29:
        /*007c*/ 	.word	index@($__internal_1_$__cuda_sm3x_div_rn_noftz_f32_slowpath)
        /*0080*/ 	.word	0x00000000


	//----- nvinfo : EIATTR_FRAME_SIZE
	.align		4
.L_30:
        /*0084*/ 	.byte	0x04, 0x11
        /*0086*/ 	.short	(.L_32 - .L_31)
	.align		4
.L_31:
        /*0088*/ 	.word	index@($__internal_0_$__cuda_sm20_rcp_rn_f32_slowpath)
        /*008c*/ 	.word	0x00000000


	//----- nvinfo : EIATTR_FRAME_SIZE
	.align		4
.L_32:
        /*0090*/ 	.byte	0x04, 0x11
        /*0092*/ 	.short	(.L_34 - .L_33)
	.align		4
.L_33:
        /*0094*/ 	.word	index@(_Z18computeHessianDiagPfS_S_S_S_S_S_fffi)
        /*0098*/ 	.word	0x00000000


	//----- nvinfo : EIATTR_MIN_STACK_SIZE
	.align		4
.L_34:
        /*009c*/ 	.byte	0x04, 0x12
        /*009e*/ 	.short	(.L_36 - .L_35)
	.align		4
.L_35:
        /*00a0*/ 	.word	index@(_Z18computeHessianDiagPfS_S_S_S_S_S_fffi)
        /*00a4*/ 	.word	0x00000000


	//----- nvinfo : EIATTR_MIN_STACK_SIZE
	.align		4
.L_36:
        /*00a8*/ 	.byte	0x04, 0x12
        /*00aa*/ 	.short	(.L_38 - .L_37)
	.align		4
.L_37:
        /*00ac*/ 	.word	index@(_Z16computeGradientsPfS_S_S_S_S_S_fffi)
        /*00b0*/ 	.word	0x00000000


	//----- nvinfo : EIATTR_MIN_STACK_SIZE
	.align		4
.L_38:
        /*00b4*/ 	.byte	0x04, 0x12
        /*00b6*/ 	.short	(.L_40 - .L_39)
	.align		4
.L_39:
        /*00b8*/ 	.word	index@(_Z11computeLossPfS_S_i)
        /*00bc*/ 	.word	0x00000000


	//----- nvinfo : EIATTR_MIN_STACK_SIZE
	.align		4
.L_40:
        /*00c0*/ 	.byte	0x04, 0x12
        /*00c2*/ 	.short	(.L_42 - .L_41)
	.align		4
.L_41:
        /*00c4*/ 	.word	index@(_Z12computeModelPfS_ffffi)
        /*00c8*/ 	.word	0x00000000
.L_42:


//--------------------- .nv.compat                --------------------------
	.section	.nv.compat,"",@"SHT_CUDA_COMPAT_INFO"
	.align	4
        /*0000*/ 	.byte	0x02, 0x09, 0x00, 0x00, 0x02, 0x02, 0x01, 0x00, 0x02, 0x05, 0x05, 0x00, 0x03, 0x07, 0x01, 0x01
        /*0010*/ 	.byte	0x02, 0x03, 0x00, 0x00, 0x02, 0x06, 0x01, 0x00, 0x04, 0x0b, 0x08, 0x00, 0x01, 0x00, 0x00, 0x00
        /*0020*/ 	.byte	0x00, 0x00, 0x00, 0x00


//--------------------- .nv.info._Z18computeHessianDiagPfS_S_S_S_S_S_fffi --------------------------
	.section	.nv.info._Z18computeHessianDiagPfS_S_S_S_S_S_fffi,"",@"SHT_CUDA_INFO"
	.sectionflags	@""
	.align	4


	//----- nvinfo : EIATTR_CUDA_API_VERSION
	.align		4
        /*0000*/ 	.byte	0x04, 0x37
        /*0002*/ 	.short	(.L_44 - .L_43)
.L_43:
        /*0004*/ 	.word	0x00000082


	//----- nvinfo : EIATTR_KPARAM_INFO
	.align		4
.L_44:
        /*0008*/ 	.byte	0x04, 0x17
        /*000a*/ 	.short	(.L_46 - .L_45)
.L_45:
        /*000c*/ 	.word	0x00000000
        /*0010*/ 	.short	0x000a
        /*0012*/ 	.short	0x0044
        /*0014*/ 	.byte	0x00, 0xf0, 0x11, 0x00


	//----- nvinfo : EIATTR_KPARAM_INFO
	.align		4
.L_46:
        /*0018*/ 	.byte	0x04, 0x17
        /*001a*/ 	.short	(.L_48 - .L_47)
.L_47:
        /*001c*/ 	.word	0x00000000
        /*0020*/ 	.short	0x0009
        /*0022*/ 	.short	0x0040
        /*0024*/ 	.byte	0x00, 0xf0, 0x11, 0x00


	//----- nvinfo : EIATTR_KPARAM_INFO
	.align		4
.L_48:
        /*0028*/ 	.byte	0x04, 0x17
        /*002a*/ 	.short	(.L_50 - .L_49)
.L_49:
        /*002c*/ 	.word	0x00000000
        /*0030*/ 	.short	0x0008
        /*0032*/ 	.short	0x003c
        /*0034*/ 	.byte	0x00, 0xf0, 0x11, 0x00


	//----- nvinfo : EIATTR_KPARAM_INFO
	.align		4
.L_50:
        /*0038*/ 	.byte	0x04, 0x17
        /*003a*/ 	.short	(.L_52 - .L_51)
.L_51:
        /*003c*/ 	.word	0x00000000
        /*0040*/ 	.short	0x0007
        /*0042*/ 	.short	0x0038
        /*0044*/ 	.byte	0x00, 0xf0, 0x11, 0x00


	//----- nvinfo : EIATTR_KPARAM_INFO
	.align		4
.L_52:
        /*0048*/ 	.byte	0x04, 0x17
        /*004a*/ 	.short	(.L_54 - .L_53)
.L_53:
        /*004c*/ 	.word	0x00000000
        /*0050*/ 	.short	0x0006
        /*0052*/ 	.short	0x0030
        /*0054*/ 	.byte	0x00, 0xf5, 0x21, 0x00


	//----- nvinfo : EIATTR_KPARAM_INFO
	.align		4
.L_54:
        /*0058*/ 	.byte	0x04, 0x17
        /*005a*/ 	.short	(.L_56 - .L_55)
.L_55:
        /*005c*/ 	.word	0x00000000
        /*0060*/ 	.short	0x0005
        /*0062*/ 	.short	0x0028
        /*0064*/ 	.byte	0x00, 0xf5, 0x21, 0x00


	//----- nvinfo : EIATTR_KPARAM_INFO
	.align		4
.L_56:
        /*0068*/ 	.byte	0x04, 0x17
        /*006a*/ 	.short	(.L_58 - .L_57)
.L_57:
        /*006c*/ 	.word	0x00000000
        /*0070*/ 	.short	0x0004
        /*0072*/ 	.short	0x0020
        /*0074*/ 	.byte	0x00, 0xf5, 0x21, 0x00


	//----- nvinfo : EIATTR_KPARAM_INFO
	.align		4
.L_58:
        /*0078*/ 	.byte	0x04, 0x17
        /*007a*/ 	.short	(.L_60 - .L_59)
.L_59:
        /*007c*/ 	.word	0x00000000
        /*0080*/ 	.short	0x0003
        /*0082*/ 	.short	0x0018
        /*0084*/ 	.byte	0x00, 0xf5, 0x21, 0x00


	//----- nvinfo : EIATTR_KPARAM_INFO
	.align		4
.L_60:
        /*0088*/ 	.byte	0x04, 0x17
        /*008a*/ 	.short	(.L_62 - .L_61)
.L_61:
        /*008c*/ 	.word	0x00000000
        /*0090*/ 	.short	0x0002
        /*0092*/ 	.short	0x0010
        /*0094*/ 	.byte	0x00, 0xf5, 0x21, 0x00


	//----- nvinfo : EIATTR_KPARAM_INFO
	.align		4
.L_62:
        /*0098*/ 	.byte	0x04, 0x17
        /*009a*/ 	.short	(.L_64 - .L_63)
.L_63:
        /*009c*/ 	.word	0x00000000
        /*00a0*/ 	.short	0x0001
        /*00a2*/ 	.short	0x0008
        /*00a4*/ 	.byte	0x00, 0xf5, 0x21, 0x00


	//----- nvinfo : EIATTR_KPARAM_INFO
	.align		4
.L_64:
        /*00a8*/ 	.byte	0x04, 0x17
        /*00aa*/ 	.short	(.L_66 - .L_65)
.L_65:
        /*00ac*/ 	.word	0x00000000
        /*00b0*/ 	.short	0x0000
        /*00b2*/ 	.short	0x0000
        /*00b4*/ 	.byte	0x00, 0xf5, 0x21, 0x00


	//----- nvinfo : EIATTR_SPARSE_MMA_MASK
	.align		4
.L_66:
        /*00b8*/ 	.byte	0x03, 0x50
        /*00ba*/ 	.short	0x0000


	//----- nvinfo : EIATTR_MAXREG_COUNT
	.align		4
        /*00bc*/ 	.byte	0x03, 0x1b
        /*00be*/ 	.short	0x00ff


	//----- nvinfo : EIATTR_MERCURY_ISA_VERSION
	.align		4
        /*00c0*/ 	.byte	0x03, 0x5f
        /*00c2*/ 	.short	0x0101


	//----- nvinfo : EIATTR_VRC_CTA_INIT_COUNT
	.align		4
        /*00c4*/ 	.byte	0x02, 0x4a
	.zero		1
	.zero		1


	//----- nvinfo : EIATTR_EXIT_INSTR_OFFSETS
	.align		4
        /*00c8*/ 	.byte	0x04, 0x1c
        /*00ca*/ 	.short	(.L_68 - .L_67)


	//   ....[0]....
.L_67:
        /*00cc*/ 	.word	0x00000070


	//   ....[1]....
        /*00d0*/ 	.word	0x000006d0


	//----- nvinfo : EIATTR_CRS_STACK_SIZE
	.align		4
.L_68:
        /*00d4*/ 	.byte	0x04, 0x1e
        /*00d6*/ 	.short	(.L_70 - .L_69)
.L_69:
        /*00d8*/ 	.word	0x00000000


	//----- nvinfo : EIATTR_CBANK_PARAM_SIZE
	.align		4
.L_70:
        /*00dc*/ 	.byte	0x03, 0x19
        /*00de*/ 	.short	0x0048


	//----- nvinfo : EIATTR_PARAM_CBANK
	.align		4
        /*00e0*/ 	.byte	0x04, 0x0a
        /*00e2*/ 	.short	(.L_72 - .L_71)
	.align		4
.L_71:
        /*00e4*/ 	.word	index@(.nv.constant0._Z18computeHessianDiagPfS_S_S_S_S_S_fffi)
        /*00e8*/ 	.short	0x0380
        /*00ea*/ 	.short	0x0048


	//----- nvinfo : EIATTR_SW_WAR
	.align		4
.L_72:
        /*00ec*/ 	.byte	0x04, 0x36
        /*00ee*/ 	.short	(.L_74 - .L_73)
.L_73:
        /*00f0*/ 	.word	0x00000008
.L_74:


//--------------------- .nv.info._Z16computeGradientsPfS_S_S_S_S_S_fffi --------------------------
	.section	.nv.info._Z16computeGradientsPfS_S_S_S_S_S_fffi,"",@"SHT_CUDA_INFO"
	.sectionflags	@""
	.align	4


	//----- nvinfo : EIATTR_CUDA_API_VERSION
	.align		4
        /*0000*/ 	.byte	0x04, 0x37
        /*0002*/ 	.short	(.L_76 - .L_75)
.L_75:
        /*0004*/ 	.word	0x00000082


	//----- nvinfo : EIATTR_KPARAM_INFO
	.align		4
.L_76:
        /*0008*/ 	.byte	0x04, 0x17
        /*000a*/ 	.short	(.L_78 - .L_77)
.L_77:
        /*000c*/ 	.word	0x00000000
        /*0010*/ 	.short	0x000a
        /*0012*/ 	.short	0x0044
        /*0014*/ 	.byte	0x00, 0xf0, 0x11, 0x00


	//----- nvinfo : EIATTR_KPARAM_INFO
	.align		4
.L_78:
        /*0018*/ 	.byte	0x04, 0x17
        /*001a*/ 	.short	(.L_80 - .L_79)
.L_79:
        /*001c*/ 	.word	0x00000000
        /*0020*/ 	.short	0x0009
        /*0022*/ 	.short	0x0040
        /*0024*/ 	.byte	0x00, 0xf0, 0x11, 0x00


	//----- nvinfo : EIATTR_KPARAM_INFO
	.align		4
.L_80:
        /*0028*/ 	.byte	0x04, 0x17
        /*002a*/ 	.short	(.L_82 - .L_81)
.L_81:
        /*002c*/ 	.word	0x00000000
        /*0030*/ 	.short	0x0008
        /*0032*/ 	.short	0x003c
        /*0034*/ 	.byte	0x00, 0xf0, 0x11, 0x00


	//----- nvinfo : EIATTR_KPARAM_INFO
	.align		4
.L_82:
        /*0038*/ 	.byte	0x04, 0x17
        /*003a*/ 	.short	(.L_84 - .L_83)
.L_83:
        /*003c*/ 	.word	0x00000000
        /*0040*/ 	.short	0x0007
        /*0042*/ 	.short	0x0038
        /*0044*/ 	.byte	0x00, 0xf0, 0x11, 0x00


	//----- nvinfo : EIATTR_KPARAM_INFO
	.align		4
.L_84:
        /*0048*/ 	.byte	0x04, 0x17
        /*004a*/ 	.short	(.L_86 - .L_85)
.L_85:
        /*004c*/ 	.word	0x00000000
        /*0050*/ 	.short	0x0006
        /*0052*/ 	.short	0x0030
        /*0054*/ 	.byte	0x00, 0xf5, 0x21, 0x00


	//----- nvinfo : EIATTR_KPARAM_INFO
	.align		4
.L_86:
        /*0058*/ 	.byte	0x04, 0x17
        /*005a*/ 	.short	(.L_88 - .L_87)
.L_87:
        /*005c*/ 	.word	0x00000000
        /*0060*/ 	.short	0x0005
        /*0062*/ 	.short	0x0028
        /*0064*/ 	.byte	0x00, 0xf5, 0x21, 0x00


	//----- nvinfo : EIATTR_KPARAM_INFO
	.align		4
.L_88:
        /*0068*/ 	.byte	0x04, 0x17
        /*006a*/ 	.short	(.L_90 - .L_89)
.L_89:
        /*006c*/ 	.word	0x00000000
        /*0070*/ 	.short	0x0004
        /*0072*/ 	.short	0x0020
        /*0074*/ 	.byte	0x00, 0xf5, 0x21, 0x00


	//----- nvinfo : EIATTR_KPARAM_INFO
	.align		4
.L_90:
        /*0078*/ 	.byte	0x04, 0x17
        /*007a*/ 	.short	(.L_92 - .L_91)
.L_91:
        /*007c*/ 	.word	0x00000000
        /*0080*/ 	.short	0x0003
        /*0082*/ 	.short	0x0018
        /*0084*/ 	.byte	0x00, 0xf5, 0x21, 0x00


	//----- nvinfo : EIATTR_KPARAM_INFO
	.align		4
.L_92:
        /*0088*/ 	.byte	0x04, 0x17
        /*008a*/ 	.short	(.L_94 - .L_93)
.L_93:
        /*008c*/ 	.word	0x00000000
        /*0090*/ 	.short	0x0002
        /*0092*/ 	.short	0x0010
        /*0094*/ 	.byte	0x00, 0xf5, 0x21, 0x00


	//----- nvinfo : EIATTR_KPARAM_INFO
	.align		4
.L_94:
        /*0098*/ 	.byte	0x04, 0x17
        /*009a*/ 	.short	(.L_96 - .L_95)
.L_95:
        /*009c*/ 	.word	0x00000000
        /*00a0*/ 	.short	0x0001
        /*00a2*/ 	.short	0x0008
        /*00a4*/ 	.byte	0x00, 0xf5, 0x21, 0x00


	//----- nvinfo : EIATTR_KPARAM_INFO
	.align		4
.L_96:
        /*00a8*/ 	.byte	0x04, 0x17
        /*00aa*/ 	.short	(.L_98 - .L_97)
.L_97:
        /*00ac*/ 	.word	0x00000000
        /*00b0*/ 	.short	0x0000
        /*00b2*/ 	.short	0x0000
        /*00b4*/ 	.byte	0x00, 0xf5, 0x21, 0x00


	//----- nvinfo : EIATTR_SPARSE_MMA_MASK
	.align		4
.L_98:
        /*00b8*/ 	.byte	0x03, 0x50
        /*00ba*/ 	.short	0x0000


	//----- nvinfo : EIATTR_MAXREG_COUNT
	.align		4
        /*00bc*/ 	.byte	0x03, 0x1b
        /*00be*/ 	.short	0x00ff


	//----- nvinfo : EIATTR_MERCURY_ISA_VERSION
	.align		4
        /*00c0*/ 	.byte	0x03, 0x5f
        /*00c2*/ 	.short	0x0101


	//----- nvinfo : EIATTR_VRC_CTA_INIT_COUNT
	.align		4
        /*00c4*/ 	.byte	0x02, 0x4a
	.zero		1
	.zero		1


	//----- nvinfo : EIATTR_EXIT_INSTR_OFFSETS
	.align		4
        /*00c8*/ 	.byte	0x04, 0x1c
        /*00ca*/ 	.short	(.L_100 - .L_99)


	//   ....[0]....
.L_99:
        /*00cc*/ 	.word	0x00000070


	//   ....[1]....
        /*00d0*/ 	.word	0x00000720


	//----- nvinfo : EIATTR_CRS_STACK_SIZE
	.align		4
.L_100:
        /*00d4*/ 	.byte	0x04, 0x1e
        /*00d6*/ 	.short	(.L_102 - .L_101)
.L_101:
        /*00d8*/ 	.word	0x00000000


	//----- nvinfo : EIATTR_CBANK_PARAM_SIZE
	.align		4
.L_102:
        /*00dc*/ 	.byte	0x03, 0x19
        /*00de*/ 	.short	0x0048


	//----- nvinfo : EIATTR_PARAM_CBANK
	.align		4
        /*00e0*/ 	.byte	0x04, 0x0a
        /*00e2*/ 	.short	(.L_104 - .L_103)
	.align		4
.L_103:
        /*00e4*/ 	.word	index@(.nv.constant0._Z16computeGradientsPfS_S_S_S_S_S_fffi)
        /*00e8*/ 	.short	0x0380
        /*00ea*/ 	.short	0x0048


	//----- nvinfo : EIATTR_SW_WAR
	.align		4
.L_104:
        /*00ec*/ 	.byte	0x04, 0x36
        /*00ee*/ 	.short	(.L_106 - .L_105)
.L_105:
        /*00f0*/ 	.word	0x00000008
.L_106:


//--------------------- .nv.info._Z11computeLossPfS_S_i --------------------------
	.section	.nv.info._Z11computeLossPfS_S_i,"",@"SHT_CUDA_INFO"
	.sectionflags	@""
	.align	4


	//----- nvinfo : EIATTR_CUDA_API_VERSION
	.align		4
        /*0000*/ 	.byte	0x04, 0x37
        /*0002*/ 	.short	(.L_108 - .L_107)
.L_107:
        /*0004*/ 	.word	0x00000082


	//----- nvinfo : EIATTR_KPARAM_INFO
	.align		4
.L_108:
        /*0008*/ 	.byte	0x04, 0x17
        /*000a*/ 	.short	(.L_110 - .L_109)
.L_109:
        /*000c*/ 	.word	0x00000000
        /*0010*/ 	.short	0x0003
        /*0012*/ 	.short	0x0018
        /*0014*/ 	.byte	0x00, 0xf0, 0x11, 0x00


	//----- nvinfo : EIATTR_KPARAM_INFO
	.align		4
.L_110:
        /*0018*/ 	.byte	0x04, 0x17
        /*001a*/ 	.short	(.L_112 - .L_111)
.L_111:
        /*001c*/ 	.word	0x00000000
        /*0020*/ 	.short	0x0002
        /*0022*/ 	.short	0x0010
        /*0024*/ 	.byte	0x00, 0xf5, 0x21, 0x00


	//----- nvinfo : EIATTR_KPARAM_INFO
	.align		4
.L_112:
        /*0028*/ 	.byte	0x04, 0x17
        /*002a*/ 	.short	(.L_114 - .L_113)
.L_113:
        /*002c*/ 	.word	0x00000000
        /*0030*/ 	.short	0x0001
        /*0032*/ 	.short	0x0008
        /*0034*/ 	.byte	0x00, 0xf5, 0x21, 0x00


	//----- nvinfo : EIATTR_KPARAM_INFO
	.align		4
.L_114:
        /*0038*/ 	.byte	0x04, 0x17
        /*003a*/ 	.short	(.L_116 - .L_115)
.L_115:
        /*003c*/ 	.word	0x00000000
        /*0040*/ 	.short	0x0000
        /*0042*/ 	.short	0x0000
        /*0044*/ 	.byte	0x00, 0xf5, 0x21, 0x00


	//----- nvinfo : EIATTR_SPARSE_MMA_MASK
	.align		4
.L_116:
        /*0048*/ 	.byte	0x03, 0x50
        /*004a*/ 	.short	0x0000


	//----- nvinfo : EIATTR_MAXREG_COUNT
	.align		4
        /*004c*/ 	.byte	0x03, 0x1b
        /*004e*/ 	.short	0x00ff


	//----- nvinfo : EIATTR_MERCURY_ISA_VERSION
	.align		4
        /*0050*/ 	.byte	0x03, 0x5f
        /*0052*/ 	.short	0x0101


	//----- nvinfo : EIATTR_VRC_CTA_INIT_COUNT
	.align		4
        /*0054*/ 	.byte	0x02, 0x4a
	.zero		1
	.zero		1


	//----- nvinfo : EIATTR_EXIT_INSTR_OFFSETS
	.align		4
        /*0058*/ 	.byte	0x04, 0x1c
        /*005a*/ 	.short	(.L_118 - .L_117)


	//   ....[0]....
.L_117:
        /*005c*/ 	.word	0x00000070


	//   ....[1]....
        /*0060*/ 	.word	0x00000130


	//----- nvinfo : EIATTR_CBANK_PARAM_SIZE
	.align		4
.L_118:
        /*0064*/ 	.byte	0x03, 0x19
        /*0066*/ 	.short	0x001c


	//----- nvinfo : EIATTR_PARAM_CBANK
	.align		4
        /*0068*/ 	.byte	0x04, 0x0a
        /*006a*/ 	.short	(.L_120 - .L_119)
	.align		4
.L_119:
        /*006c*/ 	.word	index@(.nv.constant0._Z11computeLossPfS_S_i)
        /*0070*/ 	.short	0x0380
        /*0072*/ 	.short	0x001c


	//----- nvinfo : EIATTR_SW_WAR
	.align		4
.L_120:
        /*0074*/ 	.byte	0x04, 0x36
        /*0076*/ 	.short	(.L_122 - .L_121)
.L_121:
        /*0078*/ 	.word	0x00000008
.L_122:


//--------------------- .nv.info._Z12computeModelPfS_ffffi --------------------------
	.section	.nv.info._Z12computeModelPfS_ffffi,"",@"SHT_CUDA_INFO"
	.sectionflags	@""
	.align	4


	//----- nvinfo : EIATTR_CUDA_API_VERSION
	.align		4
        /*0000*/ 	.byte	0x04, 0x37
        /*0002*/ 	.short	(.L_124 - .L_123)
.L_123:
        /*0004*/ 	.word	0x00000082


	//----- nvinfo : EIATTR_KPARAM_INFO
	.align		4
.L_124:
        /*0008*/ 	.byte	0x04, 0x17
        /*000a*/ 	.short	(.L_126 - .L_125)
.L_125:
        /*000c*/ 	.word	0x00000000
        /*0010*/ 	.short	0x0006
        /*0012*/ 	.short	0x0020
        /*0014*/ 	.byte	0x00, 0xf0, 0x11, 0x00


	//----- nvinfo : EIATTR_KPARAM_INFO
	.align		4
.L_126:
        /*0018*/ 	.byte	0x04, 0x17
        /*001a*/ 	.short	(.L_128 - .L_127)
.L_127:
        /*001c*/ 	.word	0x00000000
        /*0020*/ 	.short	0x0005
        /*0022*/ 	.short	0x001c
        /*0024*/ 	.byte	0x00, 0xf0, 0x11, 0x00


	//----- nvinfo : EIATTR_KPARAM_INFO
	.align		4
.L_128:
        /*0028*/ 	.byte	0x04, 0x17
        /*002a*/ 	.short	(.L_130 - .L_129)
.L_129:
        /*002c*/ 	.word	0x00000000
        /*0030*/ 	.short	0x0004
        /*0032*/ 	.short	0x0018
        /*0034*/ 	.byte	0x00, 0xf0, 0x11, 0x00


	//----- nvinfo : EIATTR_KPARAM_INFO
	.align		4
.L_130:
        /*0038*/ 	.byte	0x04, 0x17
        /*003a*/ 	.short	(.L_132 - .L_131)
.L_131:
        /*003c*/ 	.word	0x00000000
        /*0040*/ 	.short	0x0003
        /*0042*/ 	.short	0x0014
        /*0044*/ 	.byte	0x00, 0xf0, 0x11, 0x00


	//----- nvinfo : EIATTR_KPARAM_INFO
	.align		4
.L_132:
        /*0048*/ 	.byte	0x04, 0x17
        /*004a*/ 	.short	(.L_134 - .L_133)
.L_133:
        /*004c*/ 	.word	0x00000000
        /*0050*/ 	.short	0x0002
        /*0052*/ 	.short	0x0010
        /*0054*/ 	.byte	0x00, 0xf0, 0x11, 0x00


	//----- nvinfo : EIATTR_KPARAM_INFO
	.align		4
.L_134:
        /*0058*/ 	.byte	0x04, 0x17
        /*005a*/ 	.short	(.L_136 - .L_135)
.L_135:
        /*005c*/ 	.word	0x00000000
        /*0060*/ 	.short	0x0001
        /*0062*/ 	.short	0x0008
        /*0064*/ 	.byte	0x00, 0xf5, 0x21, 0x00


	//----- nvinfo : EIATTR_KPARAM_INFO
	.align		4
.L_136:
        /*0068*/ 	.byte	0x04, 0x17
        /*006a*/ 	.short	(.L_138 - .L_137)
.L_137:
        /*006c*/ 	.word	0x00000000
        /*0070*/ 	.short	0x0000
        /*0072*/ 	.short	0x0000
        /*0074*/ 	.byte	0x00, 0xf5, 0x21, 0x00


	//----- nvinfo : EIATTR_SPARSE_MMA_MASK
	.align		4
.L_138:
        /*0078*/ 	.byte	0x03, 0x50
        /*007a*/ 	.short	0x0000


	//----- nvinfo : EIATTR_MAXREG_COUNT
	.align		4
        /*007c*/ 	.byte	0x03, 0x1b
        /*007e*/ 	.short	0x00ff


	//----- nvinfo : EIATTR_MERCURY_ISA_VERSION
	.align		4
        /*0080*/ 	.byte	0x03, 0x5f
        /*0082*/ 	.short	0x0101


	//----- nvinfo : EIATTR_VRC_CTA_INIT_COUNT
	.align		4
        /*0084*/ 	.byte	0x02, 0x4a
	.zero		1
	.zero		1


	//----- nvinfo : EIATTR_EXIT_INSTR_OFFSETS
	.align		4
        /*0088*/ 	.byte	0x04, 0x1c
        /*008a*/ 	.short	(.L_140 - .L_139)


	//   ....[0]....
.L_139:
        /*008c*/ 	.word	0x00000070


	//   ....[1]....
        /*0090*/ 	.word	0x000003e0


	//----- nvinfo : EIATTR_CRS_STACK_SIZE
	.align		4
.L_140:
        /*0094*/ 	.byte	0x04, 0x1e
        /*0096*/ 	.short	(.L_142 - .L_141)
.L_141:
        /*0098*/ 	.word	0x00000000


	//----- nvinfo : EIATTR_CBANK_PARAM_SIZE
	.align		4
.L_142:
        /*009c*/ 	.byte	0x03, 0x19
        /*009e*/ 	.short	0x0024


	//----- nvinfo : EIATTR_PARAM_CBANK
	.align		4
        /*00a0*/ 	.byte	0x04, 0x0a
        /*00a2*/ 	.short	(.L_144 - .L_143)
	.align		4
.L_143:
        /*00a4*/ 	.word	index@(.nv.constant0._Z12computeModelPfS_ffffi)
        /*00a8*/ 	.short	0x0380
        /*00aa*/ 	.short	0x0024


	//----- nvinfo : EIATTR_SW_WAR
	.align		4
.L_144:
        /*00ac*/ 	.byte	0x04, 0x36
        /*00ae*/ 	.short	(.L_146 - .L_145)
.L_145:
        /*00b0*/ 	.word	0x00000008
.L_146:


//--------------------- .nv.callgraph             --------------------------
	.section	.nv.callgraph,"",@"SHT_CUDA_CALLGRAPH"
	.align	4
	.sectionentsize	8
	.align		4
        /*0000*/ 	.word	0x00000000
	.align		4
        /*0004*/ 	.word	0xffffffff
	.align		4
        /*0008*/ 	.word	0x00000000
	.align		4
        /*000c*/ 	.word	0xfffffffe
	.align		4
        /*0010*/ 	.word	0x00000000
	.align		4
        /*0014*/ 	.word	0xfffffffd
	.align		4
        /*0018*/ 	.word	0x00000000
	.align		4
        /*001c*/ 	.word	0xfffffffc


//--------------------- .nv.constant4             --------------------------
	.section	.nv.constant4,"a",@progbits
	.align	8
	.align		8
.nv.constant4:
        /*0000*/ 	.dword	precalc_xorwow_matrix
	.align		8
        /*0008*/ 	.dword	precalc_xorwow_offset_matrix
	.align		8
        /*0010*/ 	.dword	mrg32k3aM1
	.align		8
        /*0018*/ 	.dword	mrg32k3aM2
	.align		8
        /*0020*/ 	.dword	mrg32k3aM1SubSeq
	.align		8
        /*0028*/ 	.dword	mrg32k3aM2SubSeq
	.align		8
        /*0030*/ 	.dword	mrg32k3aM1Seq
	.align		8
        /*0038*/ 	.dword	mrg32k3aM2Seq


//--------------------- .nv.constant3             --------------------------
	.section	.nv.constant3,"a",@progbits
	.align	8
.nv.constant3:
	.type		__cr_lgamma_table,@object
	.size		__cr_lgamma_table,(.L_8 - __cr_lgamma_table)
__cr_lgamma_table:
        /*0000*/ 	.byte	0x00, 0x00, 0x00, 0x00, 0x00, 0x00, 0x00, 0x00, 0x00, 0x00, 0x00, 0x00, 0x00, 0x00, 0x00, 0x00
        /*0010*/ 	.byte	0xef, 0x39, 0xfa, 0xfe, 0x42, 0x2e, 0xe6, 0x3f, 0x02, 0x20, 0x2a, 0xfa, 0x0b, 0xab, 0xfc, 0x3f
        /*0020*/ 	.byte	0xf9, 0x2c, 0x92, 0x7c, 0xa7, 0x6c, 0x09, 0x40, 0xc9, 0x79, 0x44, 0x3c, 0x64, 0x26, 0x13, 0x40
        /*0030*/ 	.byte	0xca, 0x01, 0xcf, 0x3a, 0x27, 0x51, 0x1a, 0x40, 0x30, 0xcc, 0x2d, 0xf3, 0xe1, 0x0c, 0x21, 0x40
        /*0040*/ 	.byte	0x0d, 0xb7, 0xfc, 0x82, 0x8e, 0x35, 0x25, 0x40
.L_8:


//--------------------- .text._Z18computeHessianDiagPfS_S_S_S_S_S_fffi --------------------------
	.section	.text._Z18computeHessianDiagPfS_S_S_S_S_S_fffi,"ax",@progbits
	.align	128
        .global         _Z18computeHessianDiagPfS_S_S_S_S_S_fffi
        .type           _Z18computeHessianDiagPfS_S_S_S_S_S_fffi,@function
        .size           _Z18computeHessianDiagPfS_S_S_S_S_S_fffi,(.L_x_68 - _Z18computeHessianDiagPfS_S_S_S_S_S_fffi)
        .other          _Z18computeHessianDiagPfS_S_S_S_S_S_fffi,@"STO_CUDA_ENTRY STV_DEFAULT"
_Z18computeHessianDiagPfS_S_S_S_S_S_fffi:
.text._Z18computeHessianDiagPfS_S_S_S_S_S_fffi:
[----:B------:R-:W-:Y:S01]  /*0000*/  LDC R1, c[0x0][0x37c] ;  /* 0x0000df00ff017b82 */ /* 0x000fe20000000800 */
[----:B------:R-:W0:Y:S07]  /*0010*/  S2R R0, SR_TID.X ;  /* 0x0000000000007919 */ /* 0x000e2e0000002100 */
[----:B------:R-:W0:Y:S01]  /*0020*/  S2UR UR4, SR_CTAID.X ;  /* 0x00000000000479c3 */ /* 0x000e220000002500 */
[----:B------:R-:W1:Y:S07]  /*0030*/  LDCU UR5, c[0x0][0x3c4] ;  /* 0x00007880ff0577ac */ /* 0x000e6e0008000800 */
[----:B------:R-:W0:Y:S02]  /*0040*/  LDC R5, c[0x0][0x360] ;  /* 0x0000d800ff057b82 */ /* 0x000e240000000800 */
[----:B0-----:R-:W-:-:S05]  /*0050*/  IMAD R5, R5, UR4, R0 ;  /* 0x0000000405057c24 */ /* 0x001fca000f8e0200 */
[----:B-1----:R-:W-:-:S13]  /*0060*/  ISETP.GE.AND P0, PT, R5, UR5, PT ;  /* 0x0000000505007c0c */ /* 0x002fda000bf06270 */
[----:B------:R-:W-:Y:S05]  /*0070*/  @P0 EXIT ;  /* 0x000000000000094d */ /* 0x000fea0003800000 */
[----:B------:R-:W0:Y:S01]  /*0080*/  LDC.64 R2, c[0x0][0x380] ;  /* 0x0000e000ff027b82 */ /* 0x000e220000000a00 */
[----:B------:R-:W1:Y:S01]  /*0090*/  LDCU.64 UR4, c[0x0][0x358] ;  /* 0x00006b00ff0477ac */ /* 0x000e620008000a00 */
[----:B------:R-:W2:Y:S06]  /*00a0*/  LDCU UR6, c[0x0][0x3bc] ;  /* 0x00007780ff0677ac */ /* 0x000eac0008000800 */
[----:B------:R-:W3:Y:S01]  /*00b0*/  LDC R7, c[0x0][0x3c0] ;  /* 0x0000f000ff077b82 */ /* 0x000ee20000000800 */
[----:B0-----:R-:W-:-:S05]  /*00c0*/  IMAD.WIDE R2, R5, 0x4, R2 ;  /* 0x0000000405027825 */ /* 0x001fca00078e0202 */
[----:B-1----:R-:W2:Y:S01]  /*00d0*/  LDG.E R0, desc[UR4][R2.64] ;  /* 0x0000000402007981 */ /* 0x002ea2000c1e1900 */
[----:B------:R-:W-:Y:S01]  /*00e0*/  BSSY.RECONVERGENT B0, `(.L_x_0) ;  /* 0x0000010000007945 */ /* 0x000fe20003800200 */
[----:B---3--:R-:W0:Y:S02]  /*00f0*/  MUFU.RCP R4, R7 ;  /* 0x0000000700047308 */ /* 0x008e240000001000 */
[----:B0-----:R-:W-:-:S04]  /*0100*/  FFMA R5, R4, -R7, 1 ;  /* 0x3f80000004057423 */ /* 0x001fc80000000807 */
[----:B------:R-:W-:Y:S01]  /*0110*/  FFMA R5, R4, R5, R4 ;  /* 0x0000000504057223 */ /* 0x000fe20000000004 */
[----:B--2---:R-:W-:-:S04]  /*0120*/  FADD R0, R0, -UR6 ;  /* 0x8000000600007e21 */ /* 0x004fc80008000000 */
[----:B------:R-:W0:Y:S01]  /*0130*/  FCHK P0, R0, R7 ;  /* 0x0000000700007302 */ /* 0x000e220000000000 */
[----:B------:R-:W-:-:S04]  /*0140*/  FFMA R4, R0, R5, RZ ;  /* 0x0000000500047223 */ /* 0x000fc800000000ff */
[----:B------:R-:W-:-:S04]  /*0150*/  FFMA R6, R4, -R7, R0 ;  /* 0x8000000704067223 */ /* 0x000fc80000000000 */
[----:B------:R-:W-:Y:S01]  /*0160*/  FFMA R4, R5, R6, R4 ;  /* 0x0000000605047223 */ /* 0x000fe20000000004 */
[----:B0-----:R-:W-:Y:S06]  /*0170*/  @!P0 BRA `(.L_x_1) ;  /* 0x0000000000188947 */ /* 0x001fec0003800000 */
[----:B------:R-:W0:Y:S01]  /*0180*/  LDCU UR6, c[0x0][0x3c0] ;  /* 0x00007800ff0677ac */ /* 0x000e220008000800 */
[----:B------:R-:W-:Y:S01]  /*0190*/  IMAD.MOV.U32 R2, RZ, RZ, R0 ;  /* 0x000000ffff027224 */ /* 0x000fe200078e0000 */
[----:B------:R-:W-:Y:S01]  /*01a0*/  MOV R8, 0x1d0 ;  /* 0x000001d000087802 */ /* 0x000fe20000000f00 */
[----:B0-----:R-:W-:-:S07]  /*01b0*/  IMAD.U32 R3, RZ, RZ, UR6 ;  /* 0x00000006ff037e24 */ /* 0x001fce000f8e00ff */
[----:B------:R-:W-:Y:S05]  /*01c0*/  CALL.REL.NOINC `($__internal_1_$__cuda_sm3x_div_rn_noftz_f32_slowpath) ;  /* 0x00000008001c7944 */ /* 0x000fea0003c00000 */
[----:B------:R-:W-:-:S07]  /*01d0*/  MOV R4, R2 ;  /* 0x0000000200047202 */ /* 0x000fce0000000f00 */
.L_x_1:
[----:B------:R-:W-:Y:S05]  /*01e0*/  BSYNC.RECONVERGENT B0 ;  /* 0x0000000000007941 */ /* 0x000fea0003800200 */
.L_x_0:
[----:B------:R-:W-:Y:S01]  /*01f0*/  IMAD.MOV.U32 R3, RZ, RZ, 0x3bbb989d ;  /* 0x3bbb989dff037424 */ /* 0x000fe200078e00ff */
[----:B------:R-:W-:Y:S01]  /*0200*/  BSSY.RECONVERGENT B0, `(.L_x_2) ;  /* 0x0000017000007945 */ /* 0x000fe20003800200 */
[----:B------:R-:W-:Y:S02]  /*0210*/  IMAD.MOV.U32 R5, RZ, RZ, 0x437c0000 ;  /* 0x437c0000ff057424 */ /* 0x000fe400078e00ff */
[----:B------:R-:W-:-:S04]  /*0220*/  FFMA.SAT R2, R4, R3, 0.5 ;  /* 0x3f00000004027423 */ /* 0x000fc80000002003 */
[----:B------:R-:W-:-:S04]  /*0230*/  FFMA.RM R2, R2, R5, 12582913 ;  /* 0x4b40000102027423 */ /* 0x000fc80000004005 */
[----:B------:R-:W-:-:S04]  /*0240*/  FADD R3, R2, -12583039 ;  /* 0xcb40007f02037421 */ /* 0x000fc80000000000 */
[----:B------:R-:W-:-:S04]  /*0250*/  FFMA R3, R4, 1.4426950216293334961, -R3 ;  /* 0x3fb8aa3b04037823 */ /* 0x000fc80000000803 */
[----:B------:R-:W-:Y:S01]  /*0260*/  FFMA R3, R4, 1.925963033500011079e-08, R3 ;  /* 0x32a5706004037823 */ /* 0x000fe20000000003 */
[----:B------:R-:W-:-:S05]  /*0270*/  SHF.L.U32 R4, R2, 0x17, RZ ;  /* 0x0000001702047819 */ /* 0x000fca00000006ff */
[----:B------:R-:W0:Y:S02]  /*0280*/  MUFU.EX2 R3, R3 ;  /* 0x0000000300037308 */ /* 0x000e240000000800 */
[----:B0-----:R-:W-:-:S04]  /*0290*/  FMUL R4, R4, R3 ;  /* 0x0000000304047220 */ /* 0x001fc80000400000 */
[----:B------:R-:W-:-:S04]  /*02a0*/  FADD R8, R4, 1 ;  /* 0x3f80000004087421 */ /* 0x000fc80000000000 */
[C---:B------:R-:W-:Y:S02]  /*02b0*/  VIADD R2, R8.reuse, 0x1800000 ;  /* 0x0180000008027836 */ /* 0x040fe40000000000 */
[----:B------:R-:W-:-:S03]  /*02c0*/  FMUL R7, R8, R8 ;  /* 0x0000000808077220 */ /* 0x000fc60000400000 */
[----:B------:R-:W-:-:S04]  /*02d0*/  LOP3.LUT R2, R2, 0x7f800000, RZ, 0xc0, !PT ;  /* 0x7f80000002027812 */ /* 0x000fc800078ec0ff */
[----:B------:R-:W-:-:S13]  /*02e0*/  ISETP.GT.U32.AND P0, PT, R2, 0x1ffffff, PT ;  /* 0x01ffffff0200780c */ /* 0x000fda0003f04070 */
[----:B------:R-:W-:Y:S05]  /*02f0*/  @P0 BRA `(.L_x_3) ;  /* 0x00000000000c0947 */ /* 0x000fea0003800000 */
[----:B------:R-:W-:-:S07]  /*0300*/  MOV R6, 0x320 ;  /* 0x0000032000067802 */ /* 0x000fce0000000f00 */
[----:B------:R-:W-:Y:S05]  /*0310*/  CALL.REL.NOINC `($__internal_0_$__cuda_sm20_rcp_rn_f32_slowpath) ;  /* 0x0000000000f07944 */ /* 0x000fea0003c00000 */
[----:B------:R-:W-:Y:S05]  /*0320*/  BRA `(.L_x_4) ;  /* 0x0000000000107947 */ /* 0x000fea0003800000 */
.L_x_3:
[----:B------:R-:W0:Y:S02]  /*0330*/  MUFU.RCP R5, R8 ;  /* 0x0000000800057308 */ /* 0x000e240000001000 */
[----:B0-----:R-:W-:-:S04]  /*0340*/  FFMA R2, R8, R5, -1 ;  /* 0xbf80000008027423 */ /* 0x001fc80000000005 */
[----:B------:R-:W-:-:S04]  /*0350*/  FADD.FTZ R2, -R2, -RZ ;  /* 0x800000ff02027221 */ /* 0x000fc80000010100 */
[----:B------:R-:W-:-:S07]  /*0360*/  FFMA R5, R5, R2, R5 ;  /* 0x0000000205057223 */ /* 0x000fce0000000005 */
.L_x_4:
[----:B------:R-:W-:Y:S05]  /*0370*/  BSYNC.RECONVERGENT B0 ;  /* 0x0000000000007941 */ /* 0x000fea0003800200 */
.L_x_2:
[----:B------:R-:W0:Y:S01]  /*0380*/  LDCU UR6, c[0x0][0x3c0] ;  /* 0x00007800ff0677ac */ /* 0x000e220008000800 */
[----:B------:R-:W-:Y:S01]  /*0390*/  BSSY.RECONVERGENT B0, `(.L_x_5) ;  /* 0x0000010000007945 */ /* 0x000fe20003800200 */
[----:B0-----:R-:W-:Y:S01]  /*03a0*/  FMUL R9, R7, UR6 ;  /* 0x0000000607097c20 */ /* 0x001fe20008400000 */
[----:B------:R-:W0:Y:S03]  /*03b0*/  LDCU UR6, c[0x0][0x3b8] ;  /* 0x00007700ff0677ac */ /* 0x000e260008000800 */
[----:B------:R-:W1:Y:S01]  /*03c0*/  MUFU.RCP R3, R9 ;  /* 0x0000000900037308 */ /* 0x000e620000001000 */
[----:B0-----:R-:W-:Y:S01]  /*03d0*/  FMUL R2, R4, UR6 ;  /* 0x0000000604027c20 */ /* 0x001fe20008400000 */
[----:B-1----:R-:W-:-:S06]  /*03e0*/  FFMA R6, -R9, R3, 1 ;  /* 0x3f80000009067423 */ /* 0x002fcc0000000103 */
[----:B------:R-:W0:Y:S01]  /*03f0*/  FCHK P0, R2, R9 ;  /* 0x0000000902007302 */ /* 0x000e220000000000 */
[----:B------:R-:W-:-:S04]  /*0400*/  FFMA R3, R3, R6, R3 ;  /* 0x0000000603037223 */ /* 0x000fc80000000003 */
[----:B------:R-:W-:-:S04]  /*0410*/  FFMA R6, R2, R3, RZ ;  /* 0x0000000302067223 */ /* 0x000fc800000000ff */
[----:B------:R-:W-:-:S04]  /*0420*/  FFMA R8, -R9, R6, R2 ;  /* 0x0000000609087223 */ /* 0x000fc80000000102 */
[----:B------:R-:W-:Y:S01]  /*0430*/  FFMA R6, R3, R8, R6 ;  /* 0x0000000803067223 */ /* 0x000fe20000000006 */
[----:B0-----:R-:W-:Y:S06]  /*0440*/  @!P0 BRA `(.L_x_6) ;  /* 0x0000000000108947 */ /* 0x001fec0003800000 */
[----:B------:R-:W-:Y:S01]  /*0450*/  IMAD.MOV.U32 R3, RZ, RZ, R9 ;  /* 0x000000ffff037224 */ /* 0x000fe200078e0009 */
[----:B------:R-:W-:-:S07]  /*0460*/  MOV R8, 0x480 ;  /* 0x0000048000087802 */ /* 0x000fce0000000f00 */
[----:B------:R-:W-:Y:S05]  /*0470*/  CALL.REL.NOINC `($__internal_1_$__cuda_sm3x_div_rn_noftz_f32_slowpath) ;  /* 0x0000000400707944 */ /* 0x000fea0003c00000 */
[----:B------:R-:W-:-:S07]  /*0480*/  MOV R6, R2 ;  /* 0x0000000200067202 */ /* 0x000fce0000000f00 */
.L_x_6:
[----:B------:R-:W-:Y:S05]  /*0490*/  BSYNC.RECONVERGENT B0 ;  /* 0x0000000000007941 */ /* 0x000fea0003800200 */
.L_x_5:
[----:B------:R-:W0:Y:S01]  /*04a0*/  LDC R2, c[0x0][0x3c0] ;  /* 0x0000f000ff027b82 */ /* 0x000e220000000800 */
[----:B------:R-:W1:Y:S01]  /*04b0*/  LDCU UR6, c[0x0][0x3b8] ;  /* 0x00007700ff0677ac */ /* 0x000e620008000800 */
[----:B------:R-:W-:Y:S01]  /*04c0*/  BSSY.RECONVERGENT B0, `(.L_x_7) ;  /* 0x0000011000007945 */ /* 0x000fe20003800200 */
[----:B-1----:R-:W-:Y:S01]  /*04d0*/  FMUL R3, R0, UR6 ;  /* 0x0000000600037c20 */ /* 0x002fe20008400000 */
[----:B0-----:R-:W-:-:S04]  /*04e0*/  FMUL R2, R2, R2 ;  /* 0x0000000202027220 */ /* 0x001fc80000400000 */
[----:B------:R-:W-:Y:S01]  /*04f0*/  FMUL R9, R7, R2 ;  /* 0x0000000207097220 */ /* 0x000fe20000400000 */
[----:B------:R-:W-:-:S03]  /*0500*/  FMUL R2, R4, R3 ;  /* 0x0000000304027220 */ /* 0x000fc60000400000 */
[----:B------:R-:W0:Y:S08]  /*0510*/  MUFU.RCP R7, R9 ;  /* 0x0000000900077308 */ /* 0x000e300000001000 */
[----:B------:R-:W1:Y:S01]  /*0520*/  FCHK P0, R2, R9 ;  /* 0x0000000902007302 */ /* 0x000e620000000000 */
[----:B0-----:R-:W-:-:S04]  /*0530*/  FFMA R0, -R9, R7, 1 ;  /* 0x3f80000009007423 */ /* 0x001fc80000000107 */
[----:B------:R-:W-:-:S04]  /*0540*/  FFMA R7, R7, R0, R7 ;  /* 0x0000000007077223 */ /* 0x000fc80000000007 */
[----:B------:R-:W-:-:S04]  /*0550*/  FFMA R0, R2, R7, RZ ;  /* 0x0000000702007223 */ /* 0x000fc800000000ff */
[----:B------:R-:W-:-:S04]  /*0560*/  FFMA R3, -R9, R0, R2 ;  /* 0x0000000009037223 */ /* 0x000fc80000000102 */
[----:B------:R-:W-:Y:S01]  /*0570*/  FFMA R0, R7, R3, R0 ;  /* 0x0000000307007223 */ /* 0x000fe20000000000 */
[----:B-1----:R-:W-:Y:S06]  /*0580*/  @!P0 BRA `(.L_x_8) ;  /* 0x0000000000108947 */ /* 0x002fec0003800000 */
[----:B------:R-:W-:Y:S01]  /*0590*/  IMAD.MOV.U32 R3, RZ, RZ, R9 ;  /* 0x000000ffff037224 */ /* 0x000fe200078e0009 */
[----:B------:R-:W-:-:S07]  /*05a0*/  MOV R8, 0x5c0 ;  /* 0x000005c000087802 */ /* 0x000fce0000000f00 */
[----:B------:R-:W-:Y:S05]  /*05b0*/  CALL.REL.NOINC `($__internal_1_$__cuda_sm3x_div_rn_noftz_f32_slowpath) ;  /* 0x0000000400207944 */ /* 0x000fea0003c00000 */
[----:B------:R-:W-:-:S07]  /*05c0*/  IMAD.MOV.U32 R0, RZ, RZ, R2 ;  /* 0x000000ffff007224 */ /* 0x000fce00078e0002 */
.L_x_8:
[----:B------:R-:W-:Y:S05]  /*05d0*/  BSYNC.RECONVERGENT B0 ;  /* 0x0000000000007941 */ /* 0x000fea0003800200 */
.L_x_7:
[----:B------:R-:W0:Y:S01]  /*05e0*/  LDC.64 R2, c[0x0][0x398] ;  /* 0x0000e600ff027b82 */ /* 0x000e220000000a00 */
[----:B------:R-:W-:Y:S01]  /*05f0*/  FADD R4, R5, R5 ;  /* 0x0000000505047221 */ /* 0x000fe20000000000 */
[----:B------:R-:W-:Y:S01]  /*0600*/  FADD R7, R6, R6 ;  /* 0x0000000606077221 */ /* 0x000fe20000000000 */
[----:B------:R-:W-:Y:S01]  /*0610*/  FADD R15, R0, R0 ;  /* 0x00000000000f7221 */ /* 0x000fe20000000000 */
[----:B------:R-:W-:Y:S02]  /*0620*/  HFMA2 R17, -RZ, RZ, 2, 0 ;  /* 0x40000000ff117431 */ /* 0x000fe400000001ff */
[----:B------:R-:W-:Y:S01]  /*0630*/  FMUL R5, R4, R5 ;  /* 0x0000000504057220 */ /* 0x000fe20000400000 */
[----:B------:R-:W-:Y:S01]  /*0640*/  FMUL R7, R7, R6 ;  /* 0x0000000607077220 */ /* 0x000fe20000400000 */
[----:B------:R-:W-:Y:S01]  /*0650*/  FMUL R15, R15, R0 ;  /* 0x000000000f0f7220 */ /* 0x000fe20000400000 */
[----:B------:R-:W1:Y:S08]  /*0660*/  LDC.64 R8, c[0x0][0x3a0] ;  /* 0x0000e800ff087b82 */ /* 0x000e700000000a00 */
[----:B------:R-:W2:Y:S08]  /*0670*/  LDC.64 R10, c[0x0][0x3a8] ;  /* 0x0000ea00ff0a7b82 */ /* 0x000eb00000000a00 */
[----:B------:R-:W3:Y:S01]  /*0680*/  LDC.64 R12, c[0x0][0x3b0] ;  /* 0x0000ec00ff0c7b82 */ /* 0x000ee20000000a00 */
[----:B0-----:R-:W-:Y:S04]  /*0690*/  REDG.E.ADD.F32.FTZ.RN.STRONG.GPU desc[UR4][R2.64], R5 ;  /* 0x00000005020079a6 */ /* 0x001fe8000c12f304 */
[----:B-1----:R-:W-:Y:S04]  /*06a0*/  REDG.E.ADD.F32.FTZ.RN.STRONG.GPU desc[UR4][R8.64], R7 ;  /* 0x00000007080079a6 */ /* 0x002fe8000c12f304 */
[----:B--2---:R-:W-:Y:S04]  /*06b0*/  REDG.E.ADD.F32.FTZ.RN.STRONG.GPU desc[UR4][R10.64], R15 ;  /* 0x0000000f0a0079a6 */ /* 0x004fe8000c12f304 */
[----:B---3--:R-:W-:Y:S01]  /*06c0*/  REDG.E.ADD.F32.FTZ.RN.STRONG.GPU desc[UR4][R12.64], R17 ;  /* 0x000000110c0079a6 */ /* 0x008fe2000c12f304 */
[----:B------:R-:W-:Y:S05]  /*06d0*/  EXIT ;  /* 0x000000000000794d */ /* 0x000fea0003800000 */
        .weak           $__internal_0_$__cuda_sm20_rcp_rn_f32_slowpath
        .type           $__internal_0_$__cuda_sm20_rcp_rn_f32_slowpath,@function
        .size           $__internal_0_$__cuda_sm20_rcp_rn_f32_slowpath,($__internal_1_$__cuda_sm3x_div_rn_noftz_f32_slowpath - $__internal_0_$__cuda_sm20_rcp_rn_f32_slowpath)
$__internal_0_$__cuda_sm20_rcp_rn_f32_slowpath:
[----:B------:R-:W-:Y:S01]  /*06e0*/  IMAD.SHL.U32 R2, R8, 0x2, RZ ;  /* 0x0000000208027824 */ /* 0x000fe200078e00ff */
[----:B------:R-:W-:Y:S04]  /*06f0*/  BSSY.RECONVERGENT B1, `(.L_x_9) ;  /* 0x0000031000017945 */ /* 0x000fe80003800200 */
[----:B------:R-:W-:Y:S01]  /*0700*/  SHF.R.U32.HI R11, RZ, 0x18, R2 ;  /* 0x00000018ff0b7819 */ /* 0x000fe20000011602 */
[----:B------:R-:W-:-:S03]  /*0710*/  IMAD.MOV.U32 R2, RZ, RZ, R8 ;  /* 0x000000ffff027224 */ /* 0x000fc600078e0008 */
[----:B------:R-:W-:-:S13]  /*0720*/  ISETP.NE.U32.AND P0, PT, R11, RZ, PT ;  /* 0x000000ff0b00720c */ /* 0x000fda0003f05070 */
[----:B------:R-:W-:Y:S05]  /*0730*/  @P0 BRA `(.L_x_10) ;  /* 0x0000000000280947 */ /* 0x000fea0003800000 */
[----:B------:R-:W-:-:S04]  /*0740*/  SHF.L.U32 R3, R2, 0x1, RZ ;  /* 0x0000000102037819 */ /* 0x000fc800000006ff */
[----:B------:R-:W-:-:S13]  /*0750*/  ISETP.NE.AND P0, PT, R3, RZ, PT ;  /* 0x000000ff0300720c */ /* 0x000fda0003f05270 */
[----:B------:R-:W-:Y:S01]  /*0760*/  @P0 FFMA R8, R2, 1.84467440737095516160e+19, RZ ;  /* 0x5f80000002080823 */ /* 0x000fe200000000ff */
[----:B------:R-:W-:Y:S08]  /*0770*/  @!P0 MUFU.RCP R5, R2 ;  /* 0x0000000200058308 */ /* 0x000ff00000001000 */
[----:B------:R-:W0:Y:S02]  /*0780*/  @P0 MUFU.RCP R3, R8 ;  /* 0x0000000800030308 */ /* 0x000e240000001000 */
[----:B0-----:R-:W-:-:S04]  /*0790*/  @P0 FFMA R9, R8, R3, -1 ;  /* 0xbf80000008090423 */ /* 0x001fc80000000003 */
[----:B------:R-:W-:-:S04]  /*07a0*/  @P0 FADD.FTZ R10, -R9, -RZ ;  /* 0x800000ff090a0221 */ /* 0x000fc80000010100 */
[----:B------:R-:W-:-:S04]  /*07b0*/  @P0 FFMA R3, R3, R10, R3 ;  /* 0x0000000a03030223 */ /* 0x000fc80000000003 */
[----:B------:R-:W-:Y:S01]  /*07c0*/  @P0 FFMA R5, R3, 1.84467440737095516160e+19, RZ ;  /* 0x5f80000003050823 */ /* 0x000fe200000000ff */
[----:B------:R-:W-:Y:S06]  /*07d0*/  BRA `(.L_x_11) ;  /* 0x0000000000887947 */ /* 0x000fec0003800000 */
.L_x_10:
[----:B------:R-:W-:-:S05]  /*07e0*/  VIADD R13, R11, 0xffffff03 ;  /* 0xffffff030b0d7836 */ /* 0x000fca0000000000 */
[----:B------:R-:W-:-:S13]  /*07f0*/  ISETP.GT.U32.AND P0, PT, R13, 0x1, PT ;  /* 0x000000010d00780c */ /* 0x000fda0003f04070 */
[----:B------:R-:W-:Y:S05]  /*0800*/  @P0 BRA `(.L_x_12) ;  /* 0x0000000000780947 */ /* 0x000fea0003800000 */
[----:B------:R-:W-:Y:S01]  /*0810*/  LOP3.LUT R3, R2, 0x7fffff, RZ, 0xc0, !PT ;  /* 0x007fffff02037812 */ /* 0x000fe200078ec0ff */
[----:B------:R-:W-:-:S03]  /*0820*/  IMAD.MOV.U32 R10, RZ, RZ, 0x3 ;  /* 0x00000003ff0a7424 */ /* 0x000fc600078e00ff */
[----:B------:R-:W-:Y:S02]  /*0830*/  LOP3.LUT R3, R3, 0x3f800000, RZ, 0xfc, !PT ;  /* 0x3f80000003037812 */ /* 0x000fe400078efcff */
[----:B------:R-:W-:Y:S02]  /*0840*/  SHF.L.U32 R10, R10, R13, RZ ;  /* 0x0000000d0a0a7219 */ /* 0x000fe400000006ff */
[----:B------:R-:W0:Y:S02]  /*0850*/  MUFU.RCP R8, R3 ;  /* 0x0000000300087308 */ /* 0x000e240000001000 */
[----:B0-----:R-:W-:-:S04]  /*0860*/  FFMA R5, R3, R8, -1 ;  /* 0xbf80000003057423 */ /* 0x001fc80000000008 */
[----:B------:R-:W-:-:S04]  /*0870*/  FADD.FTZ R5, -R5, -RZ ;  /* 0x800000ff05057221 */ /* 0x000fc80000010100 */
[CCC-:B------:R-:W-:Y:S01]  /*0880*/  FFMA.RM R9, R8.reuse, R5.reuse, R8.reuse ;  /* 0x0000000508097223 */ /* 0x1c0fe20000004008 */
[----:B------:R-:W-:-:S04]  /*0890*/  FFMA.RP R8, R8, R5, R8 ;  /* 0x0000000508087223 */ /* 0x000fc80000008008 */
[C---:B------:R-:W-:Y:S02]  /*08a0*/  LOP3.LUT R5, R9.reuse, 0x7fffff, RZ, 0xc0, !PT ;  /* 0x007fffff09057812 */ /* 0x040fe400078ec0ff */
[----:B------:R-:W-:Y:S02]  /*08b0*/  FSETP.NEU.FTZ.AND P0, PT, R9, R8, PT ;  /* 0x000000080900720b */ /* 0x000fe40003f1d000 */
[----:B------:R-:W-:Y:S02]  /*08c0*/  LOP3.LUT R5, R5, 0x800000, RZ, 0xfc, !PT ;  /* 0x0080000005057812 */ /* 0x000fe400078efcff */
[----:B------:R-:W-:Y:S02]  /*08d0*/  SEL R8, RZ, 0xffffffff, !P0 ;  /* 0xffffffffff087807 */ /* 0x000fe40004000000 */
[----:B------:R-:W-:Y:S02]  /*08e0*/  LOP3.LUT R10, R10, R5, RZ, 0xc0, !PT ;  /* 0x000000050a0a7212 */ /* 0x000fe400078ec0ff */
[----:B------:R-:W-:-:S02]  /*08f0*/  IADD3 R8, PT, PT, -R8, RZ, RZ ;  /* 0x000000ff08087210 */ /* 0x000fc40007ffe1ff */
[-C--:B------:R-:W-:Y:S02]  /*0900*/  SHF.R.U32.HI R10, RZ, R13.reuse, R10 ;  /* 0x0000000dff0a7219 */ /* 0x080fe4000001160a */
[--C-:B------:R-:W-:Y:S01]  /*0910*/  LOP3.LUT P1, RZ, R8, R13, R5.reuse, 0xf8, !PT ;  /* 0x0000000d08ff7212 */ /* 0x100fe2000782f805 */
[----:B------:R-:W-:Y:S01]  /*0920*/  VIADD R8, R11, 0xffffff04 ;  /* 0xffffff040b087836 */ /* 0x000fe20000000000 */
[C---:B------:R-:W-:Y:S02]  /*0930*/  LOP3.LUT P0, RZ, R10.reuse, 0x1, RZ, 0xc0, !PT ;  /* 0x000000010aff7812 */ /* 0x040fe4000780c0ff */
[----:B------:R-:W-:Y:S02]  /*0940*/  LOP3.LUT P2, RZ, R10, 0x2, RZ, 0xc0, !PT ;  /* 0x000000020aff7812 */ /* 0x000fe4000784c0ff */
[----:B------:R-:W-:Y:S02]  /*0950*/  SHF.R.U32.HI R5, RZ, R8, R5 ;  /* 0x00000008ff057219 */ /* 0x000fe40000011605 */
[----:B------:R-:W-:-:S02]  /*0960*/  PLOP3.LUT P0, PT, P0, P1, P2, 0xe0, 0x0 ;  /* 0x000000000000781c */ /* 0x000fc40000703c20 */
[----:B------:R-:W-:Y:S02]  /*0970*/  LOP3.LUT P1, RZ, R2, 0x7fffff, RZ, 0xc0, !PT ;  /* 0x007fffff02ff7812 */ /* 0x000fe4000782c0ff */
[----:B------:R-:W-:-:S05]  /*0980*/  SEL R3, RZ, 0x1, !P0 ;  /* 0x00000001ff037807 */ /* 0x000fca0004000000 */
[----:B------:R-:W-:-:S05]  /*0990*/  IMAD.MOV R3, RZ, RZ, -R3 ;  /* 0x000000ffff037224 */ /* 0x000fca00078e0a03 */
[----:B------:R-:W-:-:S13]  /*09a0*/  ISETP.GE.AND P0, PT, R3, RZ, PT ;  /* 0x000000ff0300720c */ /* 0x000fda0003f06270 */
[----:B------:R-:W-:-:S05]  /*09b0*/  @!P0 IADD3 R5, PT, PT, R5, 0x1, RZ ;  /* 0x0000000105058810 */ /* 0x000fca0007ffe0ff */
[----:B------:R-:W-:-:S05]  /*09c0*/  @!P1 IMAD.SHL.U32 R5, R5, 0x2, RZ ;  /* 0x0000000205059824 */ /* 0x000fca00078e00ff */
[----:B------:R-:W-:Y:S01]  /*09d0*/  LOP3.LUT R5, R5, 0x80000000, R2, 0xf8, !PT ;  /* 0x8000000005057812 */ /* 0x000fe200078ef802 */
[----:B------:R-:W-:Y:S06]  /*09e0*/  BRA `(.L_x_11) ;  /* 0x0000000000047947 */ /* 0x000fec0003800000 */
.L_x_12:
[----:B------:R0:W1:Y:S02]  /*09f0*/  MUFU.RCP R5, R2 ;  /* 0x0000000200057308 */ /* 0x0000640000001000 */
.L_x_11:
[----:B------:R-:W-:Y:S05]  /*0a00*/  BSYNC.RECONVERGENT B1 ;  /* 0x0000000000017941 */ /* 0x000fea0003800200 */
.L_x_9:
[----:B0-----:R-:W-:Y:S01]  /*0a10*/  IMAD.MOV.U32 R2, RZ, RZ, R6 ;  /* 0x000000ffff027224 */ /* 0x001fe200078e0006 */
[----:B------:R-:W-:-:S04]  /*0a20*/  MOV R3, 0x0 ;  /* 0x0000000000037802 */ /* 0x000fc80000000f00 */
[----:B-1----:R-:W-:Y:S05]  /*0a30*/  RET.REL.NODEC R2 `(_Z18computeHessianDiagPfS_S_S_S_S_S_fffi) ;  /* 0xfffffff402707950 */ /* 0x002fea0003c3ffff */
        .weak           $__internal_1_$__cuda_sm3x_div_rn_noftz_f32_slowpath
        .type           $__internal_1_$__cuda_sm3x_div_rn_noftz_f32_slowpath,@function
        .size           $__internal_1_$__cuda_sm3x_div_rn_noftz_f32_slowpath,(.L_x_68 - $__internal_1_$__cuda_sm3x_div_rn_noftz_f32_slowpath)
$__internal_1_$__cuda_sm3x_div_rn_noftz_f32_slowpath:
[----:B------:R-:W-:Y:S01]  /*0a40*/  SHF.R.U32.HI R10, RZ, 0x17, R3 ;  /* 0x00000017ff0a7819 */ /* 0x000fe20000011603 */
[----:B------:R-:W-:Y:S01]  /*0a50*/  BSSY.RECONVERGENT B1, `(.L_x_13) ;  /* 0x0000062000017945 */ /* 0x000fe20003800200 */
[----:B------:R-:W-:Y:S02]  /*0a60*/  SHF.R.U32.HI R9, RZ, 0x17, R2 ;  /* 0x00000017ff097819 */ /* 0x000fe40000011602 */
[----:B------:R-:W-:Y:S02]  /*0a70*/  LOP3.LUT R14, R10, 0xff, RZ, 0xc0, !PT ;  /* 0x000000ff0a0e7812 */ /* 0x000fe400078ec0ff */
[----:B------:R-:W-:-:S03]  /*0a80*/  LOP3.LUT R12, R9, 0xff, RZ, 0xc0, !PT ;  /* 0x000000ff090c7812 */ /* 0x000fc600078ec0ff */
[----:B------:R-:W-:Y:S02]  /*0a90*/  VIADD R11, R14, 0xffffffff ;  /* 0xffffffff0e0b7836 */ /* 0x000fe40000000000 */
[----:B------:R-:W-:-:S03]  /*0aa0*/  VIADD R10, R12, 0xffffffff ;  /* 0xffffffff0c0a7836 */ /* 0x000fc60000000000 */
[----:B------:R-:W-:-:S04]  /*0ab0*/  ISETP.GT.U32.AND P0, PT, R11, 0xfd, PT ;  /* 0x000000fd0b00780c */ /* 0x000fc80003f04070 */
[----:B------:R-:W-:-:S13]  /*0ac0*/  ISETP.GT.U32.OR P0, PT, R10, 0xfd, P0 ;  /* 0x000000fd0a00780c */ /* 0x000fda0000704470 */
[----:B------:R-:W-:Y:S01]  /*0ad0*/  @!P0 MOV R9, RZ ;  /* 0x000000ff00098202 */ /* 0x000fe20000000f00 */
[----:B------:R-:W-:Y:S06]  /*0ae0*/  @!P0 BRA `(.L_x_14) ;  /* 0x00000000005c8947 */ /* 0x000fec0003800000 */
[----:B------:R-:W-:Y:S02]  /*0af0*/  FSETP.GTU.FTZ.AND P0, PT, |R2|, +INF , PT ;  /* 0x7f8000000200780b */ /* 0x000fe40003f1c200 */
[----:B------:R-:W-:-:S04]  /*0b00*/  FSETP.GTU.FTZ.AND P1, PT, |R3|, +INF , PT ;  /* 0x7f8000000300780b */ /* 0x000fc80003f3c200 */
[----:B------:R-:W-:-:S13]  /*0b10*/  PLOP3.LUT P0, PT, P0, P1, PT, 0xf8, 0x8f ;  /* 0x00000000008f781c */ /* 0x000fda0000703f70 */
[----:B------:R-:W-:Y:S05]  /*0b20*/  @P0 BRA `(.L_x_15) ;  /* 0x00000004004c0947 */ /* 0x000fea0003800000 */
[----:B------:R-:W-:-:S13]  /*0b30*/  LOP3.LUT P0, RZ, R3, 0x7fffffff, R2, 0xc8, !PT ;  /* 0x7fffffff03ff7812 */ /* 0x000fda000780c802 */
[----:B------:R-:W-:Y:S05]  /*0b40*/  @!P0 BRA `(.L_x_16) ;  /* 0x00000004003c8947 */ /* 0x000fea0003800000 */
[C---:B------:R-:W-:Y:S02]  /*0b50*/  FSETP.NEU.FTZ.AND P2, PT, |R2|.reuse, +INF , PT ;  /* 0x7f8000000200780b */ /* 0x040fe40003f5d200 */
[----:B------:R-:W-:Y:S02]  /*0b60*/  FSETP.NEU.FTZ.AND P1, PT, |R3|, +INF , PT ;  /* 0x7f8000000300780b */ /* 0x000fe40003f3d200 */
[----:B------:R-:W-:-:S11]  /*0b70*/  FSETP.NEU.FTZ.AND P0, PT, |R2|, +INF , PT ;  /* 0x7f8000000200780b */ /* 0x000fd60003f1d200 */
[----:B------:R-:W-:Y:S05]  /*0b80*/  @!P1 BRA !P2, `(.L_x_16) ;  /* 0x00000004002c9947 */ /* 0x000fea0005000000 */
[----:B------:R-:W-:-:S04]  /*0b90*/  LOP3.LUT P2, RZ, R2, 0x7fffffff, RZ, 0xc0, !PT ;  /* 0x7fffffff02ff7812 */ /* 0x000fc8000784c0ff */
[----:B------:R-:W-:-:S13]  /*0ba0*/  PLOP3.LUT P1, PT, P1, P2, PT, 0x2f, 0xf2 ;  /* 0x0000000000f2781c */ /* 0x000fda0000f24577 */
[----:B------:R-:W-:Y:S05]  /*0bb0*/  @P1 BRA `(.L_x_17) ;  /* 0x0000000400181947 */ /* 0x000fea0003800000 */
[----:B------:R-:W-:-:S04]  /*0bc0*/  LOP3.LUT P1, RZ, R3, 0x7fffffff, RZ, 0xc0, !PT ;  /* 0x7fffffff03ff7812 */ /* 0x000fc8000782c0ff */
[----:B------:R-:W-:-:S13]  /*0bd0*/  PLOP3.LUT P0, PT, P0, P1, PT, 0x2f, 0xf2 ;  /* 0x0000000000f2781c */ /* 0x000fda0000702577 */
[----:B------:R-:W-:Y:S05]  /*0be0*/  @P0 BRA `(.L_x_18) ;  /* 0x0000000400000947 */ /* 0x000fea0003800000 */
[----:B------:R-:W-:Y:S02]  /*0bf0*/  ISETP.GE.AND P0, PT, R10, RZ, PT ;  /* 0x000000ff0a00720c */ /* 0x000fe40003f06270 */
[----:B------:R-:W-:-:S11]  /*0c00*/  ISETP.GE.AND P1, PT, R11, RZ, PT ;  /* 0x000000ff0b00720c */ /* 0x000fd60003f26270 */
[----:B------:R-:W-:Y:S02]  /*0c10*/  @P0 IMAD.MOV.U32 R9, RZ, RZ, RZ ;  /* 0x000000ffff090224 */ /* 0x000fe400078e00ff */
[----:B------:R-:W-:Y:S01]  /*0c20*/  @!P0 FFMA R2, R2, 1.84467440737095516160e+19, RZ ;  /* 0x5f80000002028823 */ /* 0x000fe200000000ff */
[----:B------:R-:W-:Y:S02]  /*0c30*/  @!P0 IMAD.MOV.U32 R9, RZ, RZ, -0x40 ;  /* 0xffffffc0ff098424 */ /* 0x000fe400078e00ff */
[----:B------:R-:W-:-:S03]  /*0c40*/  @!P1 FFMA R3, R3, 1.84467440737095516160e+19, RZ ;  /* 0x5f80000003039823 */ /* 0x000fc600000000ff */
[----:B------:R-:W-:-:S07]  /*0c50*/  @!P1 IADD3 R9, PT, PT, R9, 0x40, RZ ;  /* 0x0000004009099810 */ /* 0x000fce0007ffe0ff */
.L_x_14:
[----:B------:R-:W-:Y:S01]  /*0c60*/  LEA R10, R14, 0xc0800000, 0x17 ;  /* 0xc08000000e0a7811 */ /* 0x000fe200078eb8ff */
[----:B------:R-:W-:Y:S04]  /*0c70*/  BSSY.RECONVERGENT B2, `(.L_x_19) ;  /* 0x0000036000027945 */ /* 0x000fe80003800200 */
[----:B------:R-:W-:Y:S01]  /*0c80*/  IMAD.IADD R10, R3, 0x1, -R10 ;  /* 0x00000001030a7824 */ /* 0x000fe200078e0a0a */
[----:B------:R-:W-:-:S03]  /*0c90*/  IADD3 R3, PT, PT, R12, -0x7f, RZ ;  /* 0xffffff810c037810 */ /* 0x000fc60007ffe0ff */
[----:B------:R0:W1:Y:S01]  /*0ca0*/  MUFU.RCP R11, R10 ;  /* 0x0000000a000b7308 */ /* 0x0000620000001000 */
[----:B------:R-:W-:Y:S01]  /*0cb0*/  FADD.FTZ R13, -R10, -RZ ;  /* 0x800000ff0a0d7221 */ /* 0x000fe20000010100 */
[C---:B------:R-:W-:Y:S01]  /*0cc0*/  IMAD R2, R3.reuse, -0x800000, R2 ;  /* 0xff80000003027824 */ /* 0x040fe200078e0202 */
[----:B0-----:R-:W-:-:S05]  /*0cd0*/  IADD3 R10, PT, PT, R3, 0x7f, -R14 ;  /* 0x0000007f030a7810 */ /* 0x001fca0007ffe80e */
[----:B------:R-:W-:Y:S02]  /*0ce0*/  IMAD.IADD R10, R10, 0x1, R9 ;  /* 0x000000010a0a7824 */ /* 0x000fe400078e0209 */
[----:B-1----:R-:W-:-:S04]  /*0cf0*/  FFMA R12, R11, R13, 1 ;  /* 0x3f8000000b0c7423 */ /* 0x002fc8000000000d */
[----:B------:R-:W-:-:S04]  /*0d00*/  FFMA R16, R11, R12, R11 ;  /* 0x0000000c0b107223 */ /* 0x000fc8000000000b */
[----:B------:R-:W-:-:S04]  /*0d10*/  FFMA R11, R2, R16, RZ ;  /* 0x00000010020b7223 */ /* 0x000fc800000000ff */
[----:B------:R-:W-:-:S04]  /*0d20*/  FFMA R12, R13, R11, R2 ;  /* 0x0000000b0d0c7223 */ /* 0x000fc80000000002 */
[----:B------:R-:W-:-:S04]  /*0d30*/  FFMA R11, R16, R12, R11 ;  /* 0x0000000c100b7223 */ /* 0x000fc8000000000b */
[----:B------:R-:W-:-:S04]  /*0d40*/  FFMA R12, R13, R11, R2 ;  /* 0x0000000b0d0c7223 */ /* 0x000fc80000000002 */
[----:B------:R-:W-:-:S05]  /*0d50*/  FFMA R2, R16, R12, R11 ;  /* 0x0000000c10027223 */ /* 0x000fca000000000b */
[----:B------:R-:W-:-:S04]  /*0d60*/  SHF.R.U32.HI R3, RZ, 0x17, R2 ;  /* 0x00000017ff037819 */ /* 0x000fc80000011602 */
[----:B------:R-:W-:-:S04]  /*0d70*/  LOP3.LUT R3, R3, 0xff, RZ, 0xc0, !PT ;  /* 0x000000ff03037812 */ /* 0x000fc800078ec0ff */
[----:B------:R-:W-:-:S05]  /*0d80*/  IADD3 R13, PT, PT, R3, R10, RZ ;  /* 0x0000000a030d7210 */ /* 0x000fca0007ffe0ff */
[----:B------:R-:W-:-:S05]  /*0d90*/  VIADD R3, R13, 0xffffffff ;  /* 0xffffffff0d037836 */ /* 0x000fca0000000000 */
[----:B------:R-:W-:-:S13]  /*0da0*/  ISETP.GE.U32.AND P0, PT, R3, 0xfe, PT ;  /* 0x000000fe0300780c */ /* 0x000fda0003f06070 */
[----:B------:R-:W-:Y:S05]  /*0db0*/  @!P0 BRA `(.L_x_20) ;  /* 0x0000000000808947 */ /* 0x000fea0003800000 */
[----:B------:R-:W-:-:S13]  /*0dc0*/  ISETP.GT.AND P0, PT, R13, 0xfe, PT ;  /* 0x000000fe0d00780c */ /* 0x000fda0003f04270 */
[----:B------:R-:W-:Y:S05]  /*0dd0*/  @P0 BRA `(.L_x_21) ;  /* 0x00000000006c0947 */ /* 0x000fea0003800000 */
[----:B------:R-:W-:-:S13]  /*0de0*/  ISETP.GE.AND P0, PT, R13, 0x1, PT ;  /* 0x000000010d00780c */ /* 0x000fda0003f06270 */
[----:B------:R-:W-:Y:S05]  /*0df0*/  @P0 BRA `(.L_x_22) ;  /* 0x0000000000740947 */ /* 0x000fea0003800000 */
[----:B------:R-:W-:Y:S02]  /*0e00*/  ISETP.GE.AND P0, PT, R13, -0x18, PT ;  /* 0xffffffe80d00780c */ /* 0x000fe40003f06270 */
[----:B------:R-:W-:-:S11]  /*0e10*/  LOP3.LUT R2, R2, 0x80000000, RZ, 0xc0, !PT ;  /* 0x8000000002027812 */ /* 0x000fd600078ec0ff */
[----:B------:R-:W-:Y:S05]  /*0e20*/  @!P0 BRA `(.L_x_22) ;  /* 0x0000000000688947 */ /* 0x000fea0003800000 */
[CCC-:B------:R-:W-:Y:S01]  /*0e30*/  FFMA.RZ R3, R16.reuse, R12.reuse, R11.reuse ;  /* 0x0000000c10037223 */ /* 0x1c0fe2000000c00b */
[CCC-:B------:R-:W-:Y:S01]  /*0e40*/  FFMA.RM R10, R16.reuse, R12.reuse, R11.reuse ;  /* 0x0000000c100a7223 */ /* 0x1c0fe2000000400b */
[C---:B------:R-:W-:Y:S02]  /*0e50*/  ISETP.NE.AND P2, PT, R13.reuse, RZ, PT ;  /* 0x000000ff0d00720c */ /* 0x040fe40003f45270 */
[----:B------:R-:W-:Y:S02]  /*0e60*/  ISETP.NE.AND P1, PT, R13, RZ, PT ;  /* 0x000000ff0d00720c */ /* 0x000fe40003f25270 */
[----:B------:R-:W-:Y:S01]  /*0e70*/  LOP3.LUT R9, R3, 0x7fffff, RZ, 0xc0, !PT ;  /* 0x007fffff03097812 */ /* 0x000fe200078ec0ff */
[----:B------:R-:W-:Y:S01]  /*0e80*/  FFMA.RP R3, R16, R12, R11 ;  /* 0x0000000c10037223 */ /* 0x000fe2000000800b */
[----:B------:R-:W-:Y:S01]  /*0e90*/  IADD3 R12, PT, PT, R13, 0x20, RZ ;  /* 0x000000200d0c7810 */ /* 0x000fe20007ffe0ff */
[----:B------:R-:W-:Y:S01]  /*0ea0*/  IMAD.MOV R11, RZ, RZ, -R13 ;  /* 0x000000ffff0b7224 */ /* 0x000fe200078e0a0d */
[----:B------:R-:W-:-:S02]  /*0eb0*/  LOP3.LUT R9, R9, 0x800000, RZ, 0xfc, !PT ;  /* 0x0080000009097812 */ /* 0x000fc400078efcff */
[----:B------:R-:W-:Y:S02]  /*0ec0*/  FSETP.NEU.FTZ.AND P0, PT, R3, R10, PT ;  /* 0x0000000a0300720b */ /* 0x000fe40003f1d000 */
[----:B------:R-:W-:Y:S02]  /*0ed0*/  SHF.L.U32 R12, R9, R12, RZ ;  /* 0x0000000c090c7219 */ /* 0x000fe400000006ff */
[----:B------:R-:W-:Y:S02]  /*0ee0*/  SEL R10, R11, RZ, P2 ;  /* 0x000000ff0b0a7207 */ /* 0x000fe40001000000 */
[----:B------:R-:W-:Y:S02]  /*0ef0*/  ISETP.NE.AND P1, PT, R12, RZ, P1 ;  /* 0x000000ff0c00720c */ /* 0x000fe40000f25270 */
[----:B------:R-:W-:Y:S02]  /*0f00*/  SHF.R.U32.HI R10, RZ, R10, R9 ;  /* 0x0000000aff0a7219 */ /* 0x000fe40000011609 */
[----:B------:R-:W-:-:S02]  /*0f10*/  PLOP3.LUT P0, PT, P0, P1, PT, 0xf8, 0x8f ;  /* 0x00000000008f781c */ /* 0x000fc40000703f70 */
[----:B------:R-:W-:Y:S02]  /*0f20*/  SHF.R.U32.HI R12, RZ, 0x1, R10 ;  /* 0x00000001ff0c7819 */ /* 0x000fe4000001160a */
[----:B------:R-:W-:-:S04]  /*0f30*/  SEL R3, RZ, 0x1, !P0 ;  /* 0x00000001ff037807 */ /* 0x000fc80004000000 */
[----:B------:R-:W-:-:S04]  /*0f40*/  LOP3.LUT R3, R3, 0x1, R12, 0xf8, !PT ;  /* 0x0000000103037812 */ /* 0x000fc800078ef80c */
[----:B------:R-:W-:-:S04]  /*0f50*/  LOP3.LUT R3, R3, R10, RZ, 0xc0, !PT ;  /* 0x0000000a03037212 */ /* 0x000fc800078ec0ff */
[----:B------:R-:W-:-:S04]  /*0f60*/  IADD3 R3, PT, PT, R12, R3, RZ ;  /* 0x000000030c037210 */ /* 0x000fc80007ffe0ff */
[----:B------:R-:W-:Y:S01]  /*0f70*/  LOP3.LUT R2, R3, R2, RZ, 0xfc, !PT ;  /* 0x0000000203027212 */ /* 0x000fe200078efcff */
[----:B------:R-:W-:Y:S06]  /*0f80*/  BRA `(.L_x_22) ;  /* 0x0000000000107947 */ /* 0x000fec0003800000 */
.L_x_21:
[----:B------:R-:W-:-:S04]  /*0f90*/  LOP3.LUT R2, R2, 0x80000000, RZ, 0xc0, !PT ;  /* 0x8000000002027812 */ /* 0x000fc800078ec0ff */
[----:B------:R-:W-:Y:S01]  /*0fa0*/  LOP3.LUT R2, R2, 0x7f800000, RZ, 0xfc, !PT ;  /* 0x7f80000002027812 */ /* 0x000fe200078efcff */
[----:B------:R-:W-:Y:S06]  /*0fb0*/  BRA `(.L_x_22) ;  /* 0x0000000000047947 */ /* 0x000fec0003800000 */
.L_x_20:
[----:B------:R-:W-:-:S07]  /*0fc0*/  IMAD R2, R10, 0x800000, R2 ;  /* 0x008000000a027824 */ /* 0x000fce00078e0202 */
.L_x_22:
[----:B------:R-:W-:Y:S05]  /*0fd0*/  BSYNC.RECONVERGENT B2 ;  /* 0x0000000000027941 */ /* 0x000fea0003800200 */
.L_x_19:
[----:B------:R-:W-:Y:S05]  /*0fe0*/  BRA `(.L_x_23) ;  /* 0x0000000000207947 */ /* 0x000fea0003800000 */
.L_x_18:
[----:B------:R-:W-:-:S04]  /*0ff0*/  LOP3.LUT R2, R3, 0x80000000, R2, 0x48, !PT ;  /* 0x8000000003027812 */ /* 0x000fc800078e4802 */
[----:B------:R-:W-:Y:S01]  /*1000*/  LOP3.LUT R2, R2, 0x7f800000, RZ, 0xfc, !PT ;  /* 0x7f80000002027812 */ /* 0x000fe200078efcff */
[----:B------:R-:W-:Y:S06]  /*1010*/  BRA `(.L_x_23) ;  /* 0x0000000000147947 */ /* 0x000fec0003800000 */
.L_x_17:
[----:B------:R-:W-:Y:S01]  /*1020*/  LOP3.LUT R2, R3, 0x80000000, R2, 0x48, !PT ;  /* 0x8000000003027812 */ /* 0x000fe200078e4802 */
[----:B------:R-:W-:Y:S06]  /*1030*/  BRA `(.L_x_23) ;  /* 0x00000000000c7947 */ /* 0x000fec0003800000 */
.L_x_16:
[----:B------:R-:W0:Y:S01]  /*1040*/  MUFU.RSQ R2, -QNAN ;  /* 0xffc0000000027908 */ /* 0x000e220000001400 */
[----:B------:R-:W-:Y:S05]  /*1050*/  BRA `(.L_x_23) ;  /* 0x0000000000047947 */ /* 0x000fea0003800000 */
.L_x_15:
[----:B------:R-:W-:-:S07]  /*1060*/  FADD.FTZ R2, R2, R3 ;  /* 0x0000000302027221 */ /* 0x000fce0000010000 */
.L_x_23:
[----:B------:R-:W-:Y:S05]  /*1070*/  BSYNC.RECONVERGENT B1 ;  /* 0x0000000000017941 */ /* 0x000fea0003800200 */
.L_x_13:
[----:B------:R-:W-:-:S04]  /*1080*/  HFMA2 R9, -RZ, RZ, 0, 0 ;  /* 0x00000000ff097431 */ /* 0x000fc800000001ff */
[----:B0-----:R-:W-:Y:S05]  /*1090*/  RET.REL.NODEC R8 `(_Z18computeHessianDiagPfS_S_S_S_S_S_fffi) ;  /* 0xffffffec08d87950 */ /* 0x001fea0003c3ffff */
.L_x_24:
[----:B------:R-:W-:-:S00]  /*10a0*/  BRA `(.L_x_24) ;  /* 0xfffffffc00fc7947 */ /* 0x000fc0000383ffff */
[----:B------:R-:W-:-:S00]  /*10b0*/  NOP ;  /* 0x0000000000007918 */ /* 0x000fc00000000000 */
        /* <DEDUP_REMOVED lines=12> */
.L_x_68:


//--------------------- .text._Z16computeGradientsPfS_S_S_S_S_S_fffi --------------------------
	.section	.text._Z16computeGradientsPfS_S_S_S_S_S_fffi,"ax",@progbits
	.align	128
        .global         _Z16computeGradientsPfS_S_S_S_S_S_fffi
        .type           _Z16computeGradientsPfS_S_S_S_S_S_fffi,@function
        .size           _Z16computeGradientsPfS_S_S_S_S_S_fffi,(.L_x_70 - _Z16computeGradientsPfS_S_S_S_S_S_fffi)
        .other          _Z16computeGradientsPfS_S_S_S_S_S_fffi,@"STO_CUDA_ENTRY STV_DEFAULT"
_Z16computeGradientsPfS_S_S_S_S_S_fffi:
.text._Z16computeGradientsPfS_S_S_S_S_S_fffi:
        /* <DEDUP_REMOVED lines=28> */
[----:B------:R-:W-:Y:S05]  /*01c0*/  CALL.REL.NOINC `($__internal_3_$__cuda_sm3x_div_rn_noftz_f32_slowpath) ;  /* 0x00000008002c7944 */ /* 0x000fea0003c00000 */
[----:B------:R-:W-:-:S07]  /*01d0*/  MOV R5, R2 ;  /* 0x0000000200057202 */ /* 0x000fce0000000f00 */
.L_x_26:
[----:B------:R-:W-:Y:S05]  /*01e0*/  BSYNC.RECONVERGENT B0 ;  /* 0x0000000000007941 */ /* 0x000fea0003800200 */
.L_x_25:
[----:B------:R-:W0:Y:S08]  /*01f0*/  LDC.64 R2, c[0x0][0x390] ;  /* 0x0000e400ff027b82 */ /* 0x000e300000000a00 */
[----:B------:R-:W1:Y:S01]  /*0200*/  LDC.64 R6, c[0x0][0x388] ;  /* 0x0000e200ff067b82 */ /* 0x000e620000000a00 */
[----:B0-----:R-:W-:-:S06]  /*0210*/  IMAD.WIDE R2, R4, 0x4, R2 ;  /* 0x0000000404027825 */ /* 0x001fcc00078e0202 */
[----:B------:R-:W2:Y:S01]  /*0220*/  LDG.E R2, desc[UR4][R2.64] ;  /* 0x0000000402027981 */ /* 0x000ea2000c1e1900 */
[----:B-1----:R-:W-:-:S06]  /*0230*/  IMAD.WIDE R6, R4, 0x4, R6 ;  /* 0x0000000404067825 */ /* 0x002fcc00078e0206 */
[----:B------:R0:W2:Y:S01]  /*0240*/  LDG.E R7, desc[UR4][R6.64] ;  /* 0x0000000406077981 */ /* 0x0000a2000c1e1900 */
[----:B------:R-:W-:Y:S02]  /*0250*/  IMAD.MOV.U32 R4, RZ, RZ, 0x3bbb989d ;  /* 0x3bbb989dff047424 */ /* 0x000fe400078e00ff */
[----:B------:R-:W-:Y:S02]  /*0260*/  IMAD.MOV.U32 R9, RZ, RZ, 0x437c0000 ;  /* 0x437c0000ff097424 */ /* 0x000fe400078e00ff */
[----:B------:R-:W-:-:S04]  /*0270*/  FFMA.SAT R4, R5, R4, 0.5 ;  /* 0x3f00000005047423 */ /* 0x000fc80000002004 */
[----:B------:R-:W-:-:S04]  /*0280*/  FFMA.RM R4, R4, R9, 12582913 ;  /* 0x4b40000104047423 */ /* 0x000fc80000004009 */
[----:B------:R-:W-:-:S04]  /*0290*/  FADD R8, R4, -12583039 ;  /* 0xcb40007f04087421 */ /* 0x000fc80000000000 */
[----:B------:R-:W-:-:S04]  /*02a0*/  FFMA R8, R5, 1.4426950216293334961, -R8 ;  /* 0x3fb8aa3b05087823 */ /* 0x000fc80000000808 */
[----:B------:R-:W-:-:S06]  /*02b0*/  FFMA R8, R5, 1.925963033500011079e-08, R8 ;  /* 0x32a5706005087823 */ /* 0x000fcc0000000008 */
[----:B------:R-:W1:Y:S01]  /*02c0*/  MUFU.EX2 R8, R8 ;  /* 0x0000000800087308 */ /* 0x000e620000000800 */
[----:B------:R-:W-:-:S05]  /*02d0*/  SHF.L.U32 R5, R4, 0x17, RZ ;  /* 0x0000001704057819 */ /* 0x000fca00000006ff */
[----:B-1----:R-:W-:-:S04]  /*02e0*/  FMUL R5, R5, R8 ;  /* 0x0000000805057220 */ /* 0x002fc80000400000 */
[----:B0-----:R-:W-:-:S04]  /*02f0*/  FADD R6, R5, 1 ;  /* 0x3f80000005067421 */ /* 0x001fc80000000000 */
[----:B------:R-:W-:-:S05]  /*0300*/  VIADD R3, R6, 0x1800000 ;  /* 0x0180000006037836 */ /* 0x000fca0000000000 */
[----:B------:R-:W-:-:S04]  /*0310*/  LOP3.LUT R3, R3, 0x7f800000, RZ, 0xc0, !PT ;  /* 0x7f80000003037812 */ /* 0x000fc800078ec0ff */
[----:B------:R-:W-:Y:S01]  /*0320*/  ISETP.GT.U32.AND P0, PT, R3, 0x1ffffff, PT ;  /* 0x01ffffff0300780c */ /* 0x000fe20003f04070 */
[----:B------:R-:W-:Y:S01]  /*0330*/  BSSY.RECONVERGENT B0, `(.L_x_27) ;  /* 0x000000a000007945 */ /* 0x000fe20003800200 */
[----:B--2---:R-:W-:-:S11]  /*0340*/  FADD R4, R2, -R7 ;  /* 0x8000000702047221 */ /* 0x004fd60000000000 */
[----:B------:R-:W-:Y:S05]  /*0350*/  @P0 BRA `(.L_x_28) ;  /* 0x00000000000c0947 */ /* 0x000fea0003800000 */
[----:B------:R-:W-:-:S07]  /*0360*/  MOV R8, 0x380 ;  /* 0x0000038000087802 */ /* 0x000fce0000000f00 */
[----:B------:R-:W-:Y:S05]  /*0370*/  CALL.REL.NOINC `($__internal_2_$__cuda_sm20_rcp_rn_f32_slowpath) ;  /* 0x0000000000ec7944 */ /* 0x000fea0003c00000 */
[----:B------:R-:W-:Y:S05]  /*0380*/  BRA `(.L_x_29) ;  /* 0x0000000000107947 */ /* 0x000fea0003800000 */
.L_x_28:
[----:B------:R-:W0:Y:S02]  /*0390*/  MUFU.RCP R7, R6 ;  /* 0x0000000600077308 */ /* 0x000e240000001000 */
[----:B0-----:R-:W-:-:S04]  /*03a0*/  FFMA R2, R6, R7, -1 ;  /* 0xbf80000006027423 */ /* 0x001fc80000000007 */
[----:B------:R-:W-:-:S04]  /*03b0*/  FADD.FTZ R2, -R2, -RZ ;  /* 0x800000ff02027221 */ /* 0x000fc80000010100 */
[----:B------:R-:W-:-:S07]  /*03c0*/  FFMA R7, R7, R2, R7 ;  /* 0x0000000207077223 */ /* 0x000fce0000000007 */
.L_x_29:
[----:B------:R-:W-:Y:S05]  /*03d0*/  BSYNC.RECONVERGENT B0 ;  /* 0x0000000000007941 */ /* 0x000fea0003800200 */
.L_x_27:
[----:B------:R-:W0:Y:S01]  /*03e0*/  LDCU UR6, c[0x0][0x3c0] ;  /* 0x00007800ff0677ac */ /* 0x000e220008000800 */
[----:B------:R-:W-:Y:S01]  /*03f0*/  BSSY.RECONVERGENT B0, `(.L_x_30) ;  /* 0x0000011000007945 */ /* 0x000fe20003800200 */
[C---:B0-----:R-:W-:Y:S01]  /*0400*/  FMUL R3, R6.reuse, UR6 ;  /* 0x0000000606037c20 */ /* 0x041fe20008400000 */
[----:B------:R-:W0:Y:S03]  /*0410*/  LDCU UR6, c[0x0][0x3b8] ;  /* 0x00007700ff0677ac */ /* 0x000e260008000800 */
[----:B------:R-:W-:-:S04]  /*0420*/  FMUL R11, R6, R3 ;  /* 0x00000003060b7220 */ /* 0x000fc80000400000 */
[----:B------:R-:W1:Y:S01]  /*0430*/  MUFU.RCP R3, R11 ;  /* 0x0000000b00037308 */ /* 0x000e620000001000 */
[----:B0-----:R-:W-:-:S07]  /*0440*/  FMUL R2, R5, UR6 ;  /* 0x0000000605027c20 */ /* 0x001fce0008400000 */
[----:B------:R-:W0:Y:S01]  /*0450*/  FCHK P0, R2, R11 ;  /* 0x0000000b02007302 */ /* 0x000e220000000000 */
[----:B-1----:R-:W-:-:S04]  /*0460*/  FFMA R8, -R11, R3, 1 ;  /* 0x3f8000000b087423 */ /* 0x002fc80000000103 */
[----:B------:R-:W-:-:S04]  /*0470*/  FFMA R3, R3, R8, R3 ;  /* 0x0000000803037223 */ /* 0x000fc80000000003 */
[----:B------:R-:W-:-:S04]  /*0480*/  FFMA R8, R2, R3, RZ ;  /* 0x0000000302087223 */ /* 0x000fc800000000ff */
[----:B------:R-:W-:-:S04]  /*0490*/  FFMA R9, -R11, R8, R2 ;  /* 0x000000080b097223 */ /* 0x000fc80000000102 */
[----:B------:R-:W-:Y:S01]  /*04a0*/  FFMA R8, R3, R9, R8 ;  /* 0x0000000903087223 */ /* 0x000fe20000000008 */
[----:B0-----:R-:W-:Y:S06]  /*04b0*/  @!P0 BRA `(.L_x_31) ;  /* 0x0000000000108947 */ /* 0x001fec0003800000 */
[----:B------:R-:W-:Y:S01]  /*04c0*/  IMAD.MOV.U32 R3, RZ, RZ, R11 ;  /* 0x000000ffff037224 */ /* 0x000fe200078e000b */
[----:B------:R-:W-:-:S07]  /*04d0*/  MOV R10, 0x4f0 ;  /* 0x000004f0000a7802 */ /* 0x000fce0000000f00 */
[----:B------:R-:W-:Y:S05]  /*04e0*/  CALL.REL.NOINC `($__internal_3_$__cuda_sm3x_div_rn_noftz_f32_slowpath) ;  /* 0x0000000400647944 */ /* 0x000fea0003c00000 */
[----:B------:R-:W-:-:S07]  /*04f0*/  MOV R8, R2 ;  /* 0x0000000200087202 */ /* 0x000fce0000000f00 */
.L_x_31:
[----:B------:R-:W-:Y:S05]  /*0500*/  BSYNC.RECONVERGENT B0 ;  /* 0x0000000000007941 */ /* 0x000fea0003800200 */
.L_x_30:
[----:B------:R-:W0:Y:S01]  /*0510*/  LDC R3, c[0x0][0x3c0] ;  /* 0x0000f000ff037b82 */ /* 0x000e220000000800 */
[----:B------:R-:W1:Y:S01]  /*0520*/  LDCU UR6, c[0x0][0x3b8] ;  /* 0x00007700ff0677ac */ /* 0x000e620008000800 */
[----:B------:R-:W-:Y:S01]  /*0530*/  BSSY.RECONVERGENT B0, `(.L_x_32) ;  /* 0x0000012000007945 */ /* 0x000fe20003800200 */
[----:B-1----:R-:W-:-:S04]  /*0540*/  FMUL R2, R0, UR6 ;  /* 0x0000000600027c20 */ /* 0x002fc80008400000 */
[----:B------:R-:W-:Y:S01]  /*0550*/  FMUL R2, R5, R2 ;  /* 0x0000000205027220 */ /* 0x000fe20000400000 */
[----:B0-----:R-:W-:-:S04]  /*0560*/  FMUL R3, R3, R3 ;  /* 0x0000000303037220 */ /* 0x001fc80000400000 */
[----:B------:R-:W-:-:S04]  /*0570*/  FMUL R3, R6, R3 ;  /* 0x0000000306037220 */ /* 0x000fc80000400000 */
[----:B------:R-:W-:-:S04]  /*0580*/  FMUL R9, R6, R3 ;  /* 0x0000000306097220 */ /* 0x000fc80000400000 */
        /* <DEDUP_REMOVED lines=10> */
[----:B------:R-:W-:Y:S05]  /*0630*/  CALL.REL.NOINC `($__internal_3_$__cuda_sm3x_div_rn_noftz_f32_slowpath) ;  /* 0x0000000400107944 */ /* 0x000fea0003c00000 */
[----:B------:R-:W-:-:S07]  /*0640*/  IMAD.MOV.U32 R0, RZ, RZ, R2 ;  /* 0x000000ffff007224 */ /* 0x000fce00078e0002 */
.L_x_33:
[----:B------:R-:W-:Y:S05]  /*0650*/  BSYNC.RECONVERGENT B0 ;  /* 0x0000000000007941 */ /* 0x000fea0003800200 */
.L_x_32:
[----:B------:R-:W0:Y:S01]  /*0660*/  LDC.64 R2, c[0x0][0x398] ;  /* 0x0000e600ff027b82 */ /* 0x000e220000000a00 */
[----:B------:R-:W-:-:S04]  /*0670*/  FADD R5, R4, R4 ;  /* 0x0000000404057221 */ /* 0x000fc80000000000 */
[C---:B------:R-:W-:Y:S01]  /*0680*/  FMUL R7, R5.reuse, R7 ;  /* 0x0000000705077220 */ /* 0x040fe20000400000 */
[C---:B------:R-:W-:Y:S01]  /*0690*/  FMUL R9, R5.reuse, R8 ;  /* 0x0000000805097220 */ /* 0x040fe20000400000 */
        /* <DEDUP_REMOVED lines=9> */
        .weak           $__internal_2_$__cuda_sm20_rcp_rn_f32_slowpath
        .type           $__internal_2_$__cuda_sm20_rcp_rn_f32_slowpath,@function
        .size           $__internal_2_$__cuda_sm20_rcp_rn_f32_slowpath,($__internal_3_$__cuda_sm3x_div_rn_noftz_f32_slowpath - $__internal_2_$__cuda_sm20_rcp_rn_f32_slowpath)
$__internal_2_$__cuda_sm20_rcp_rn_f32_slowpath:
[----:B------:R-:W-:Y:S01]  /*0730*/  SHF.L.U32 R2, R6, 0x1, RZ ;  /* 0x0000000106027819 */ /* 0x000fe200000006ff */
[----:B------:R-:W-:Y:S03]  /*0740*/  BSSY.RECONVERGENT B1, `(.L_x_34) ;  /* 0x0000031000017945 */ /* 0x000fe60003800200 */
[----:B------:R-:W-:Y:S01]  /*0750*/  SHF.R.U32.HI R11, RZ, 0x18, R2 ;  /* 0x00000018ff0b7819 */ /* 0x000fe20000011602 */
[----:B------:R-:W-:-:S03]  /*0760*/  IMAD.MOV.U32 R2, RZ, RZ, R6 ;  /* 0x000000ffff027224 */ /* 0x000fc600078e0006 */
[----:B------:R-:W-:-:S13]  /*0770*/  ISETP.NE.U32.AND P0, PT, R11, RZ, PT ;  /* 0x000000ff0b00720c */ /* 0x000fda0003f05070 */
[----:B------:R-:W-:Y:S05]  /*0780*/  @P0 BRA `(.L_x_35) ;  /* 0x0000000000280947 */ /* 0x000fea0003800000 */
[----:B------:R-:W-:-:S05]  /*0790*/  IMAD.SHL.U32 R3, R2, 0x2, RZ ;  /* 0x0000000202037824 */ /* 0x000fca00078e00ff */
        /* <DEDUP_REMOVED lines=9> */
.L_x_35:
[----:B------:R-:W-:-:S04]  /*0830*/  IADD3 R13, PT, PT, R11, -0xfd, RZ ;  /* 0xffffff030b0d7810 */ /* 0x000fc80007ffe0ff */
        /* <DEDUP_REMOVED lines=15> */
[----:B------:R-:W-:-:S03]  /*0930*/  LOP3.LUT R12, R12, R7, RZ, 0xc0, !PT ;  /* 0x000000070c0c7212 */ /* 0x000fc600078ec0ff */
[----:B------:R-:W-:Y:S01]  /*0940*/  IMAD.MOV R10, RZ, RZ, -R9 ;  /* 0x000000ffff0a7224 */ /* 0x000fe200078e0a09 */
[----:B------:R-:W-:-:S04]  /*0950*/  SHF.R.U32.HI R12, RZ, R13, R12 ;  /* 0x0000000dff0c7219 */ /* 0x000fc8000001160c */
[--C-:B------:R-:W-:Y:S01]  /*0960*/  LOP3.LUT P1, RZ, R10, R13, R7.reuse, 0xf8, !PT ;  /* 0x0000000d0aff7212 */ /* 0x100fe2000782f807 */
[----:B------:R-:W-:Y:S01]  /*0970*/  VIADD R10, R11, 0xffffff04 ;  /* 0xffffff040b0a7836 */ /* 0x000fe20000000000 */
[C---:B------:R-:W-:Y:S02]  /*0980*/  LOP3.LUT P0, RZ, R12.reuse, 0x1, RZ, 0xc0, !PT ;  /* 0x000000010cff7812 */ /* 0x040fe4000780c0ff */
[----:B------:R-:W-:Y:S02]  /*0990*/  LOP3.LUT P2, RZ, R12, 0x2, RZ, 0xc0, !PT ;  /* 0x000000020cff7812 */ /* 0x000fe4000784c0ff */
[----:B------:R-:W-:Y:S02]  /*09a0*/  SHF.R.U32.HI R7, RZ, R10, R7 ;  /* 0x0000000aff077219 */ /* 0x000fe40000011607 */
[----:B------:R-:W-:Y:S02]  /*09b0*/  PLOP3.LUT P0, PT, P0, P1, P2, 0xe0, 0x0 ;  /* 0x000000000000781c */ /* 0x000fe40000703c20 */
[----:B------:R-:W-:-:S02]  /*09c0*/  LOP3.LUT P1, RZ, R2, 0x7fffff, RZ, 0xc0, !PT ;  /* 0x007fffff02ff7812 */ /* 0x000fc4000782c0ff */
[----:B------:R-:W-:-:S04]  /*09d0*/  SEL R3, RZ, 0x1, !P0 ;  /* 0x00000001ff037807 */ /* 0x000fc80004000000 */
[----:B------:R-:W-:-:S04]  /*09e0*/  IADD3 R3, PT, PT, -R3, RZ, RZ ;  /* 0x000000ff03037210 */ /* 0x000fc80007ffe1ff */
[----:B------:R-:W-:-:S13]  /*09f0*/  ISETP.GE.AND P0, PT, R3, RZ, PT ;  /* 0x000000ff0300720c */ /* 0x000fda0003f06270 */
[----:B------:R-:W-:-:S05]  /*0a00*/  @!P0 VIADD R7, R7, 0x1 ;  /* 0x0000000107078836 */ /* 0x000fca0000000000 */
[----:B------:R-:W-:-:S04]  /*0a10*/  @!P1 SHF.L.U32 R7, R7, 0x1, RZ ;  /* 0x0000000107079819 */ /* 0x000fc800000006ff */
[----:B------:R-:W-:Y:S01]  /*0a20*/  LOP3.LUT R7, R7, 0x80000000, R2, 0xf8, !PT ;  /* 0x8000000007077812 */ /* 0x000fe200078ef802 */
[----:B------:R-:W-:Y:S06]  /*0a30*/  BRA `(.L_x_36) ;  /* 0x0000000000047947 */ /* 0x000fec0003800000 */
.L_x_37:
[----:B------:R0:W1:Y:S02]  /*0a40*/  MUFU.RCP R7, R2 ;  /* 0x0000000200077308 */ /* 0x0000640000001000 */
.L_x_36:
[----:B------:R-:W-:Y:S05]  /*0a50*/  BSYNC.RECONVERGENT B1 ;  /* 0x0000000000017941 */ /* 0x000fea0003800200 */
.L_x_34:
[----:B------:R-:W-:-:S04]  /*0a60*/  IMAD.MOV.U32 R9, RZ, RZ, 0x0 ;  /* 0x00000000ff097424 */ /* 0x000fc800078e00ff */
[----:B01----:R-:W-:Y:S05]  /*0a70*/  RET.REL.NODEC R8 `(_Z16computeGradientsPfS_S_S_S_S_S_fffi) ;  /* 0xfffffff408607950 */ /* 0x003fea0003c3ffff */
        .weak           $__internal_3_$__cuda_sm3x_div_rn_noftz_f32_slowpath
        .type           $__internal_3_$__cuda_sm3x_div_rn_noftz_f32_slowpath,@function
        .size           $__internal_3_$__cuda_sm3x_div_rn_noftz_f32_slowpath,(.L_x_70 - $__internal_3_$__cuda_sm3x_div_rn_noftz_f32_slowpath)
$__internal_3_$__cuda_sm3x_div_rn_noftz_f32_slowpath:
[----:B------:R-:W-:Y:S01]  /*0a80*/  SHF.R.U32.HI R11, RZ, 0x17, R3 ;  /* 0x00000017ff0b7819 */ /* 0x000fe20000011603 */
[----:B------:R-:W-:Y:S01]  /*0a90*/  BSSY.RECONVERGENT B1, `(.L_x_38) ;  /* 0x0000062000017945 */ /* 0x000fe20003800200 */
[----:B------:R-:W-:Y:S02]  /*0aa0*/  SHF.R.U32.HI R9, RZ, 0x17, R2 ;  /* 0x00000017ff097819 */ /* 0x000fe40000011602 */
[----:B------:R-:W-:Y:S02]  /*0ab0*/  LOP3.LUT R11, R11, 0xff, RZ, 0xc0, !PT ;  /* 0x000000ff0b0b7812 */ /* 0x000fe400078ec0ff */
[----:B------:R-:W-:-:S03]  /*0ac0*/  LOP3.LUT R14, R9, 0xff, RZ, 0xc0, !PT ;  /* 0x000000ff090e7812 */ /* 0x000fc600078ec0ff */
[----:B------:R-:W-:Y:S01]  /*0ad0*/  VIADD R13, R11, 0xffffffff ;  /* 0xffffffff0b0d7836 */ /* 0x000fe20000000000 */
[----:B------:R-:W-:-:S04]  /*0ae0*/  IADD3 R12, PT, PT, R14, -0x1, RZ ;  /* 0xffffffff0e0c7810 */ /* 0x000fc80007ffe0ff */
[----:B------:R-:W-:-:S04]  /*0af0*/  ISETP.GT.U32.AND P0, PT, R13, 0xfd, PT ;  /* 0x000000fd0d00780c */ /* 0x000fc80003f04070 */
[----:B------:R-:W-:-:S13]  /*0b00*/  ISETP.GT.U32.OR P0, PT, R12, 0xfd, P0 ;  /* 0x000000fd0c00780c */ /* 0x000fda0000704470 */
[----:B------:R-:W-:Y:S01]  /*0b10*/  @!P0 IMAD.MOV.U32 R9, RZ, RZ, RZ ;  /* 0x000000ffff098224 */ /* 0x000fe200078e00ff */
        /* <DEDUP_REMOVED lines=19> */
[----:B------:R-:W-:Y:S01]  /*0c50*/  @P0 MOV R9, RZ ;  /* 0x000000ff00090202 */ /* 0x000fe20000000f00 */
[----:B------:R-:W-:Y:S02]  /*0c60*/  @!P0 IMAD.MOV.U32 R9, RZ, RZ, -0x40 ;  /* 0xffffffc0ff098424 */ /* 0x000fe400078e00ff */
[----:B------:R-:W-:Y:S01]  /*0c70*/  @!P0 FFMA R2, R2, 1.84467440737095516160e+19, RZ ;  /* 0x5f80000002028823 */ /* 0x000fe200000000ff */
[----:B------:R-:W-:Y:S02]  /*0c80*/  @!P1 FFMA R3, R3, 1.84467440737095516160e+19, RZ ;  /* 0x5f80000003039823 */ /* 0x000fe400000000ff */
[----:B------:R-:W-:-:S07]  /*0c90*/  @!P1 IADD3 R9, PT, PT, R9, 0x40, RZ ;  /* 0x0000004009099810 */ /* 0x000fce0007ffe0ff */
.L_x_39:
        /* <DEDUP_REMOVED lines=51> */
.L_x_46:
[----:B------:R-:W-:-:S04]  /*0fd0*/  LOP3.LUT R2, R2, 0x80000000, RZ, 0xc0, !PT ;  /* 0x8000000002027812 */ /* 0x000fc800078ec0ff */
[----:B------:R-:W-:Y:S01]  /*0fe0*/  LOP3.LUT R2, R2, 0x7f800000, RZ, 0xfc, !PT ;  /* 0x7f80000002027812 */ /* 0x000fe200078efcff */
[----:B------:R-:W-:Y:S06]  /*0ff0*/  BRA `(.L_x_47) ;  /* 0x0000000000047947 */ /* 0x000fec0003800000 */
.L_x_45:
[----:B------:R-:W-:-:S07]  /*1000*/  IMAD R2, R12, 0x800000, R2 ;  /* 0x008000000c027824 */ /* 0x000fce00078e0202 */
.L_x_47:
[----:B------:R-:W-:Y:S05]  /*1010*/  BSYNC.RECONVERGENT B2 ;  /* 0x0000000000027941 */ /* 0x000fea0003800200 */
.L_x_44:
[----:B------:R-:W-:Y:S05]  /*1020*/  BRA `(.L_x_48) ;  /* 0x0000000000207947 */ /* 0x000fea0003800000 */
.L_x_43:
[----:B------:R-:W-:-:S04]  /*1030*/  LOP3.LUT R2, R3, 0x80000000, R2, 0x48, !PT ;  /* 0x8000000003027812 */ /* 0x000fc800078e4802 */
[----:B------:R-:W-:Y:S01]  /*1040*/  LOP3.LUT R2, R2, 0x7f800000, RZ, 0xfc, !PT ;  /* 0x7f80000002027812 */ /* 0x000fe200078efcff */
[----:B------:R-:W-:Y:S06]  /*1050*/  BRA `(.L_x_48) ;  /* 0x0000000000147947 */ /* 0x000fec0003800000 */
.L_x_42:
[----:B------:R-:W-:Y:S01]  /*1060*/  LOP3.LUT R2, R3, 0x80000000, R2, 0x48, !PT ;  /* 0x8000000003027812 */ /* 0x000fe200078e4802 */
[----:B------:R-:W-:Y:S06]  /*1070*/  BRA `(.L_x_48) ;  /* 0x00000000000c7947 */ /* 0x000fec0003800000 */
.L_x_41:
[----:B------:R-:W0:Y:S01]  /*1080*/  MUFU.RSQ R2, -QNAN ;  /* 0xffc0000000027908 */ /* 0x000e220000001400 */
[----:B------:R-:W-:Y:S05]  /*1090*/  BRA `(.L_x_48) ;  /* 0x0000000000047947 */ /* 0x000fea0003800000 */
.L_x_40:
[----:B------:R-:W-:-:S07]  /*10a0*/  FADD.FTZ R2, R2, R3 ;  /* 0x0000000302027221 */ /* 0x000fce0000010000 */
.L_x_48:
[----:B------:R-:W-:Y:S05]  /*10b0*/  BSYNC.RECONVERGENT B1 ;  /* 0x0000000000017941 */ /* 0x000fea0003800200 */
.L_x_38:
[----:B------:R-:W-:-:S04]  /*10c0*/  HFMA2 R11, -RZ, RZ, 0, 0 ;  /* 0x00000000ff0b7431 */ /* 0x000fc800000001ff */
[----:B0-----:R-:W-:Y:S05]  /*10d0*/  RET.REL.NODEC R10 `(_Z16computeGradientsPfS_S_S_S_S_S_fffi) ;  /* 0xffffffec0ac87950 */ /* 0x001fea0003c3ffff */
.L_x_49:
        /* <DEDUP_REMOVED lines=10> */
.L_x_70:


//--------------------- .text._Z11computeLossPfS_S_i --------------------------
	.section	.text._Z11computeLossPfS_S_i,"ax",@progbits
	.align	128
        .global         _Z11computeLossPfS_S_i
        .type           _Z11computeLossPfS_S_i,@function
        .size           _Z11computeLossPfS_S_i,(.L_x_74 - _Z11computeLossPfS_S_i)
        .other          _Z11computeLossPfS_S_i,@"STO_CUDA_ENTRY STV_DEFAULT"
_Z11computeLossPfS_S_i:
.text._Z11computeLossPfS_S_i:
        /* <DEDUP_REMOVED lines=9> */
[----:B------:R-:W1:Y:S07]  /*0090*/  LDCU.64 UR4, c[0x0][0x358] ;  /* 0x00006b00ff0477ac */ /* 0x000e6e0008000a00 */
[----:B------:R-:W2:Y:S01]  /*00a0*/  LDC.64 R4, c[0x0][0x388] ;  /* 0x0000e200ff047b82 */ /* 0x000ea20000000a00 */
[----:B0-----:R-:W-:-:S06]  /*00b0*/  IMAD.WIDE R2, R7, 0x4, R2 ;  /* 0x0000000407027825 */ /* 0x001fcc00078e0202 */
[----:B-1----:R-:W3:Y:S01]  /*00c0*/  LDG.E R2, desc[UR4][R2.64] ;  /* 0x0000000402027981 */ /* 0x002ee2000c1e1900 */
[----:B--2---:R-:W-:-:S06]  /*00d0*/  IMAD.WIDE R4, R7, 0x4, R4 ;  /* 0x0000000407047825 */ /* 0x004fcc00078e0204 */
[----:B------:R-:W3:Y:S01]  /*00e0*/  LDG.E R5, desc[UR4][R4.64] ;  /* 0x0000000404057981 */ /* 0x000ee2000c1e1900 */
[----:B------:R-:W0:Y:S01]  /*00f0*/  LDC.64 R6, c[0x0][0x390] ;  /* 0x0000e400ff067b82 */ /* 0x000e220000000a00 */
[----:B---3--:R-:W-:-:S04]  /*0100*/  FADD R0, R2, -R5 ;  /* 0x8000000502007221 */ /* 0x008fc80000000000 */
[----:B------:R-:W-:-:S05]  /*0110*/  FMUL R9, R0, R0 ;  /* 0x0000000000097220 */ /* 0x000fca0000400000 */
[----:B0-----:R-:W-:Y:S01]  /*0120*/  REDG.E.ADD.F32.FTZ.RN.STRONG.GPU desc[UR4][R6.64], R9 ;  /* 0x00000009060079a6 */ /* 0x001fe2000c12f304 */
[----:B------:R-:W-:Y:S05]  /*0130*/  EXIT ;  /* 0x000000000000794d */ /* 0x000fea0003800000 */
.L_x_50:
        /* <DEDUP_REMOVED lines=12> */
.L_x_74:


//--------------------- .text._Z12computeModelPfS_ffffi --------------------------
	.section	.text._Z12computeModelPfS_ffffi,"ax",@progbits
	.align	128
        .global         _Z12computeModelPfS_ffffi
        .type           _Z12computeModelPfS_ffffi,@function
        .size           _Z12computeModelPfS_ffffi,(.L_x_71 - _Z12computeModelPfS_ffffi)
        .other          _Z12computeModelPfS_ffffi,@"STO_CUDA_ENTRY STV_DEFAULT"
_Z12computeModelPfS_ffffi:
.text._Z12computeModelPfS_ffffi:
        /* <DEDUP_REMOVED lines=25> */
[----:B------:R-:W-:Y:S01]  /*0190*/  MOV R4, 0x1c0 ;  /* 0x000001c000047802 */ /* 0x000fe20000000f00 */
[----:B0-----:R-:W-:-:S07]  /*01a0*/  IMAD.U32 R3, RZ, RZ, UR6 ;  /* 0x00000006ff037e24 */ /* 0x001fce000f8e00ff */
[----:B------:R-:W-:Y:S05]  /*01b0*/  CALL.REL.NOINC `($__internal_4_$__cuda_sm3x_div_rn_noftz_f32_slowpath) ;  /* 0x00000000008c7944 */ /* 0x000fea0003c00000 */
[----:B------:R-:W-:-:S07]  /*01c0*/  IMAD.MOV.U32 R3, RZ, RZ, R0 ;  /* 0x000000ffff037224 */ /* 0x000fce00078e0000 */
.L_x_52:
[----:B------:R-:W-:Y:S05]  /*01d0*/  BSYNC.RECONVERGENT B0 ;  /* 0x0000000000007941 */ /* 0x000fea0003800200 */
.L_x_51:
[----:B------:R-:W-:Y:S01]  /*01e0*/  IMAD.MOV.U32 R0, RZ, RZ, 0x3bbb989d ;  /* 0x3bbb989dff007424 */ /* 0x000fe200078e00ff */
[----:B------:R-:W0:Y:S01]  /*01f0*/  LDCU UR6, c[0x0][0x390] ;  /* 0x00007200ff0677ac */ /* 0x000e220008000800 */
[----:B------:R-:W-:Y:S01]  /*0200*/  IMAD.MOV.U32 R5, RZ, RZ, 0x437c0000 ;  /* 0x437c0000ff057424 */ /* 0x000fe200078e00ff */
[----:B------:R-:W-:Y:S01]  /*0210*/  BSSY.RECONVERGENT B0, `(.L_x_53) ;  /* 0x0000017000007945 */ /* 0x000fe20003800200 */
[----:B------:R-:W-:-:S04]  /*0220*/  FFMA.SAT R0, R3, R0, 0.5 ;  /* 0x3f00000003007423 */ /* 0x000fc80000002000 */
[----:B------:R-:W-:-:S04]  /*0230*/  FFMA.RM R0, R0, R5, 12582913 ;  /* 0x4b40000100007423 */ /* 0x000fc80000004005 */
[C---:B------:R-:W-:Y:S01]  /*0240*/  FADD R4, R0.reuse, -12583039 ;  /* 0xcb40007f00047421 */ /* 0x040fe20000000000 */
[----:B------:R-:W-:-:S03]  /*0250*/  SHF.L.U32 R0, R0, 0x17, RZ ;  /* 0x0000001700007819 */ /* 0x000fc600000006ff */
[----:B------:R-:W-:Y:S01]  /*0260*/  FFMA R4, R3, 1.4426950216293334961, -R4 ;  /* 0x3fb8aa3b03047823 */ /* 0x000fe20000000804 */
[----:B0-----:R-:W-:-:S03]  /*0270*/  IMAD.U32 R8, RZ, RZ, UR6 ;  /* 0x00000006ff087e24 */ /* 0x001fc6000f8e00ff */
[----:B------:R-:W-:-:S04]  /*0280*/  FFMA R4, R3, 1.925963033500011079e-08, R4 ;  /* 0x32a5706003047823 */ /* 0x000fc80000000004 */
[----:B------:R-:W0:Y:S02]  /*0290*/  MUFU.EX2 R3, R4 ;  /* 0x0000000400037308 */ /* 0x000e240000000800 */
[----:B0-----:R-:W-:-:S06]  /*02a0*/  FFMA R5, R0, R3, 1 ;  /* 0x3f80000000057423 */ /* 0x001fcc0000000003 */
[----:B------:R-:W0:Y:S08]  /*02b0*/  MUFU.RCP R0, R5 ;  /* 0x0000000500007308 */ /* 0x000e300000001000 */
[----:B------:R-:W1:Y:S01]  /*02c0*/  FCHK P0, R8, R5 ;  /* 0x0000000508007302 */ /* 0x000e620000000000 */
[----:B0-----:R-:W-:-:S04]  /*02d0*/  FFMA R3, -R5, R0, 1 ;  /* 0x3f80000005037423 */ /* 0x001fc80000000100 */
[----:B------:R-:W-:-:S04]  /*02e0*/  FFMA R0, R0, R3, R0 ;  /* 0x0000000300007223 */ /* 0x000fc80000000000 */
[----:B------:R-:W-:-:S04]  /*02f0*/  FFMA R3, R0, UR6, RZ ;  /* 0x0000000600037c23 */ /* 0x000fc800080000ff */
[----:B------:R-:W-:-:S04]  /*0300*/  FFMA R6, -R5, R3, UR6 ;  /* 0x0000000605067e23 */ /* 0x000fc80008000103 */
[----:B------:R-:W-:Y:S01]  /*0310*/  FFMA R0, R0, R6, R3 ;  /* 0x0000000600007223 */ /* 0x000fe20000000003 */
[----:B-1----:R-:W-:Y:S06]  /*0320*/  @!P0 BRA `(.L_x_54) ;  /* 0x0000000000148947 */ /* 0x002fec0003800000 */
[----:B------:R-:W0:Y:S01]  /*0330*/  LDCU UR6, c[0x0][0x390] ;  /* 0x00007200ff0677ac */ /* 0x000e220008000800 */
[----:B------:R-:W-:Y:S01]  /*0340*/  IMAD.MOV.U32 R3, RZ, RZ, R5 ;  /* 0x000000ffff037224 */ /* 0x000fe200078e0005 */
[----:B------:R-:W-:Y:S01]  /*0350*/  MOV R4, 0x380 ;  /* 0x0000038000047802 */ /* 0x000fe20000000f00 */
[----:B0-----:R-:W-:-:S07]  /*0360*/  IMAD.U32 R0, RZ, RZ, UR6 ;  /* 0x00000006ff007e24 */ /* 0x001fce000f8e00ff */
[----:B------:R-:W-:Y:S05]  /*0370*/  CALL.REL.NOINC `($__internal_4_$__cuda_sm3x_div_rn_noftz_f32_slowpath) ;  /* 0x00000000001c7944 */ /* 0x000fea0003c00000 */
.L_x_54:
[----:B------:R-:W-:Y:S05]  /*0380*/  BSYNC.RECONVERGENT B0 ;  /* 0x0000000000007941 */ /* 0x000fea0003800200 */
.L_x_53:
[----:B------:R-:W0:Y:S01]  /*0390*/  LDC.64 R4, c[0x0][0x388] ;  /* 0x0000e200ff047b82 */ /* 0x000e220000000a00 */
[----:B------:R-:W1:Y:S01]  /*03a0*/  LDCU UR6, c[0x0][0x39c] ;  /* 0x00007380ff0677ac */ /* 0x000e620008000800 */
[----:B0-----:R-:W-:-:S04]  /*03b0*/  IMAD.WIDE R2, R2, 0x4, R4 ;  /* 0x0000000402027825 */ /* 0x001fc800078e0204 */
[----:B-1----:R-:W-:-:S05]  /*03c0*/  FADD R5, R0, UR6 ;  /* 0x0000000600057e21 */ /* 0x002fca0008000000 */
[----:B------:R-:W-:Y:S01]  /*03d0*/  STG.E desc[UR4][R2.64], R5 ;  /* 0x0000000502007986 */ /* 0x000fe2000c101904 */
[----:B------:R-:W-:Y:S05]  /*03e0*/  EXIT ;  /* 0x000000000000794d */ /* 0x000fea0003800000 */
        .weak           $__internal_4_$__cuda_sm3x_div_rn_noftz_f32_slowpath
        .type           $__internal_4_$__cuda_sm3x_div_rn_noftz_f32_slowpath,@function
        .size           $__internal_4_$__cuda_sm3x_div_rn_noftz_f32_slowpath,(.L_x_71 - $__internal_4_$__cuda_sm3x_div_rn_noftz_f32_slowpath)
$__internal_4_$__cuda_sm3x_div_rn_noftz_f32_slowpath:
[----:B------:R-:W-:Y:S01]  /*03f0*/  SHF.R.U32.HI R6, RZ, 0x17, R3 ;  /* 0x00000017ff067819 */ /* 0x000fe20000011603 */
[----:B------:R-:W-:Y:S01]  /*0400*/  BSSY.RECONVERGENT B1, `(.L_x_55) ;  /* 0x0000062000017945 */ /* 0x000fe20003800200 */
[----:B------:R-:W-:Y:S02]  /*0410*/  SHF.R.U32.HI R5, RZ, 0x17, R0 ;  /* 0x00000017ff057819 */ /* 0x000fe40000011600 */
[----:B------:R-:W-:Y:S02]  /*0420*/  LOP3.LUT R10, R6, 0xff, RZ, 0xc0, !PT ;  /* 0x000000ff060a7812 */ /* 0x000fe400078ec0ff */
[----:B------:R-:W-:Y:S02]  /*0430*/  LOP3.LUT R8, R5, 0xff, RZ, 0xc0, !PT ;  /* 0x000000ff05087812 */ /* 0x000fe400078ec0ff */
[----:B------:R-:W-:-:S03]  /*0440*/  IADD3 R7, PT, PT, R10, -0x1, RZ ;  /* 0xffffffff0a077810 */ /* 0x000fc60007ffe0ff */
[----:B------:R-:W-:Y:S01]  /*0450*/  VIADD R6, R8, 0xffffffff ;  /* 0xffffffff08067836 */ /* 0x000fe20000000000 */
        /* <DEDUP_REMOVED lines=22> */
[----:B------:R-:W-:Y:S01]  /*05c0*/  @P0 IMAD.MOV.U32 R5, RZ, RZ, RZ ;  /* 0x000000ffff050224 */ /* 0x000fe200078e00ff */
[----:B------:R-:W-:Y:S01]  /*05d0*/  @!P0 MOV R5, 0xffffffc0 ;  /* 0xffffffc000058802 */ /* 0x000fe20000000f00 */
[----:B------:R-:W-:Y:S01]  /*05e0*/  @!P0 FFMA R0, R0, 1.84467440737095516160e+19, RZ ;  /* 0x5f80000000008823 */ /* 0x000fe200000000ff */
[----:B------:R-:W-:-:S03]  /*05f0*/  @!P1 FFMA R3, R3, 1.84467440737095516160e+19, RZ ;  /* 0x5f80000003039823 */ /* 0x000fc600000000ff */
[----:B------:R-:W-:-:S07]  /*0600*/  @!P1 VIADD R5, R5, 0x40 ;  /* 0x0000004005059836 */ /* 0x000fce0000000000 */
.L_x_56:
[----:B------:R-:W-:Y:S01]  /*0610*/  LEA R6, R10, 0xc0800000, 0x17 ;  /* 0xc08000000a067811 */ /* 0x000fe200078eb8ff */
[----:B------:R-:W-:Y:S04]  /*0620*/  BSSY.RECONVERGENT B2, `(.L_x_61) ;  /* 0x0000036000027945 */ /* 0x000fe80003800200 */
[----:B------:R-:W-:Y:S02]  /*0630*/  IMAD.IADD R6, R3, 0x1, -R6 ;  /* 0x0000000103067824 */ /* 0x000fe400078e0a06 */
[----:B------:R-:W-:Y:S02]  /*0640*/  VIADD R3, R8, 0xffffff81 ;  /* 0xffffff8108037836 */ /* 0x000fe40000000000 */
[----:B------:R0:W1:Y:S01]  /*0650*/  MUFU.RCP R7, R6 ;  /* 0x0000000600077308 */ /* 0x0000620000001000 */
[----:B------:R-:W-:Y:S01]  /*0660*/  FADD.FTZ R9, -R6, -RZ ;  /* 0x800000ff06097221 */ /* 0x000fe20000010100 */
[C---:B------:R-:W-:Y:S01]  /*0670*/  IMAD R0, R3.reuse, -0x800000, R0 ;  /* 0xff80000003007824 */ /* 0x040fe200078e0200 */
[----:B0-----:R-:W-:-:S04]  /*0680*/  IADD3 R6, PT, PT, R3, 0x7f, -R10 ;  /* 0x0000007f03067810 */ /* 0x001fc80007ffe80a */
[----:B------:R-:W-:Y:S01]  /*0690*/  IADD3 R6, PT, PT, R6, R5, RZ ;  /* 0x0000000506067210 */ /* 0x000fe20007ffe0ff */
        /* <DEDUP_REMOVED lines=8> */
[----:B------:R-:W-:-:S05]  /*0720*/  LOP3.LUT R3, R3, 0xff, RZ, 0xc0, !PT ;  /* 0x000000ff03037812 */ /* 0x000fca00078ec0ff */
[----:B------:R-:W-:-:S04]  /*0730*/  IMAD.IADD R9, R3, 0x1, R6 ;  /* 0x0000000103097824 */ /* 0x000fc800078e0206 */
        /* <DEDUP_REMOVED lines=28> */
[----:B------:R-:W-:-:S05]  /*0900*/  LOP3.LUT R3, R3, R6, RZ, 0xc0, !PT ;  /* 0x0000000603037212 */ /* 0x000fca00078ec0ff */
[----:B------:R-:W-:-:S05]  /*0910*/  IMAD.IADD R3, R8, 0x1, R3 ;  /* 0x0000000108037824 */ /* 0x000fca00078e0203 */
[----:B------:R-:W-:Y:S01]  /*0920*/  LOP3.LUT R0, R3, R0, RZ, 0xfc, !PT ;  /* 0x0000000003007212 */ /* 0x000fe200078efcff */
[----:B------:R-:W-:Y:S06]  /*0930*/  BRA `(.L_x_64) ;  /* 0x0000000000107947 */ /* 0x000fec0003800000 */
.L_x_63:
[----:B------:R-:W-:-:S04]  /*0940*/  LOP3.LUT R0, R0, 0x80000000, RZ, 0xc0, !PT ;  /* 0x8000000000007812 */ /* 0x000fc800078ec0ff */
[----:B------:R-:W-:Y:S01]  /*0950*/  LOP3.LUT R0, R0, 0x7f800000, RZ, 0xfc, !PT ;  /* 0x7f80000000007812 */ /* 0x000fe200078efcff */
[----:B------:R-:W-:Y:S06]  /*0960*/  BRA `(.L_x_64) ;  /* 0x0000000000047947 */ /* 0x000fec0003800000 */
.L_x_62:
[----:B------:R-:W-:-:S07]  /*0970*/  LEA R0, R6, R0, 0x17 ;  /* 0x0000000006007211 */ /* 0x000fce00078eb8ff */
.L_x_64:
[----:B------:R-:W-:Y:S05]  /*0980*/  BSYNC.RECONVERGENT B2 ;  /* 0x0000000000027941 */ /* 0x000fea0003800200 */
.L_x_61:
[----:B------:R-:W-:Y:S05]  /*0990*/  BRA `(.L_x_65) ;  /* 0x0000000000207947 */ /* 0x000fea0003800000 */
.L_x_60:
[----:B------:R-:W-:-:S04]  /*09a0*/  LOP3.LUT R0, R3, 0x80000000, R0, 0x48, !PT ;  /* 0x8000000003007812 */ /* 0x000fc800078e4800 */
[----:B------:R-:W-:Y:S01]  /*09b0*/  LOP3.LUT R0, R0, 0x7f800000, RZ, 0xfc, !PT ;  /* 0x7f80000000007812 */ /* 0x000fe200078efcff */
[----:B------:R-:W-:Y:S06]  /*09c0*/  BRA `(.L_x_65) ;  /* 0x0000000000147947 */ /* 0x000fec0003800000 */
.L_x_59:
[----:B------:R-:W-:Y:S01]  /*09d0*/  LOP3.LUT R0, R3, 0x80000000, R0, 0x48, !PT ;  /* 0x8000000003007812 */ /* 0x000fe200078e4800 */
[----:B------:R-:W-:Y:S06]  /*09e0*/  BRA `(.L_x_65) ;  /* 0x00000000000c7947 */ /* 0x000fec0003800000 */
.L_x_58:
[----:B------:R-:W0:Y:S01]  /*09f0*/  MUFU.RSQ R0, -QNAN ;  /* 0xffc0000000007908 */ /* 0x000e220000001400 */
[----:B------:R-:W-:Y:S05]  /*0a00*/  BRA `(.L_x_65) ;  /* 0x0000000000047947 */ /* 0x000fea0003800000 */
.L_x_57:
[----:B------:R-:W-:-:S07]  /*0a10*/  FADD.FTZ R0, R0, R3 ;  /* 0x0000000300007221 */ /* 0x000fce0000010000 */
.L_x_65:
[----:B------:R-:W-:Y:S05]  /*0a20*/  BSYNC.RECONVERGENT B1 ;  /* 0x0000000000017941 */ /* 0x000fea0003800200 */
.L_x_55:
[----:B------:R-:W-:-:S04]  /*0a30*/  IMAD.MOV.U32 R5, RZ, RZ, 0x0 ;  /* 0x00000000ff057424 */ /* 0x000fc800078e00ff */
[----:B0-----:R-:W-:Y:S05]  /*0a40*/  RET.REL.NODEC R4 `(_Z12computeModelPfS_ffffi) ;  /* 0xfffffff4046c7950 */ /* 0x001fea0003c3ffff */
.L_x_66:
        /* <DEDUP_REMOVED lines=11> */
.L_x_71:


//--------------------- .nv.global.init           --------------------------
	.section	.nv.global.init,"aw",@progbits
	.align	4
.nv.global.init:
	.type		mrg32k3aM1SubSeq,@object
	.size		mrg32k3aM1SubSeq,(mrg32k3aM2SubSeq - mrg32k3aM1SubSeq)
mrg32k3aM1SubSeq:
        /*0000*/ 	.byte	0x0b, 0xcc, 0xee, 0x04, 0x73, 0x29, 0x8b, 0x6f, 0xf6, 0x53, 0x03, 0xf6, 0x23, 0xf6, 0xea, 0xda
        /* <DEDUP_REMOVED lines=125> */
	.type		mrg32k3aM2SubSeq,@object
	.size		mrg32k3aM2SubSeq,(mrg32k3aM1 - mrg32k3aM2SubSeq)
mrg32k3aM2SubSeq:
        /* <DEDUP_REMOVED lines=126> */
	.type		mrg32k3aM1,@object
	.size		mrg32k3aM1,(mrg32k3aM1Seq - mrg32k3aM1)
mrg32k3aM1:
        /* <DEDUP_REMOVED lines=144> */
	.type		mrg32k3aM1Seq,@object
	.size		mrg32k3aM1Seq,(mrg32k3aM2 - mrg32k3aM1Seq)
mrg32k3aM1Seq:
        /* <DEDUP_REMOVED lines=144> */
	.type		mrg32k3aM2,@object
	.size		mrg32k3aM2,(mrg32k3aM2Seq - mrg32k3aM2)
mrg32k3aM2:
        /* <DEDUP_REMOVED lines=144> */
	.type		mrg32k3aM2Seq,@object
	.size		mrg32k3aM2Seq,(precalc_xorwow_matrix - mrg32k3aM2Seq)
mrg32k3aM2Seq:
        /* <DEDUP_REMOVED lines=144> */
	.type		precalc_xorwow_matrix,@object
	.size		precalc_xorwow_matrix,(precalc_xorwow_offset_matrix - precalc_xorwow_matrix)
precalc_xorwow_matrix:
        /* <DEDUP_REMOVED lines=6400> */
	.type		precalc_xorwow_offset_matrix,@object
	.size		precalc_xorwow_offset_matrix,(.L_1 - precalc_xorwow_offset_matrix)
precalc_xorwow_offset_matrix:
        /* <DEDUP_REMOVED lines=6400> */
.L_1:


//--------------------- .nv.shared.reserved.0     --------------------------
	.section	.nv.shared.reserved.0,"aw",@nobits
	.weak		__nv_reservedSMEM_offset_0_alias
	.size		__nv_reservedSMEM_offset_0_alias, 0, 64
	.other		__nv_reservedSMEM_offset_0_alias,@"STO_CUDA_RESERVED_SHARED STV_DEFAULT"
__nv_reservedSMEM_offset_0_alias:
	.zero		0
	.zero		64


//--------------------- .nv.constant0._Z18computeHessianDiagPfS_S_S_S_S_S_fffi --------------------------
	.section	.nv.constant0._Z18computeHessianDiagPfS_S_S_S_S_S_fffi,"a",@progbits
	.sectionflags	@""
	.align	4
.nv.constant0._Z18computeHessianDiagPfS_S_S_S_S_S_fffi:
	.zero		968


//--------------------- .nv.constant0._Z16computeGradientsPfS_S_S_S_S_S_fffi --------------------------
	.section	.nv.constant0._Z16computeGradientsPfS_S_S_S_S_S_fffi,"a",@progbits
	.sectionflags	@""
	.align	4
.nv.constant0._Z16computeGradientsPfS_S_S_S_S_S_fffi:
	.zero		968


//--------------------- .nv.constant0._Z11computeLossPfS_S_i --------------------------
	.section	.nv.constant0._Z11computeLossPfS_S_i,"a",@progbits
	.sectionflags	@""
	.align	4
.nv.constant0._Z11computeLossPfS_S_i:
	.zero		924


//--------------------- .nv.constant0._Z12computeModelPfS_ffffi --------------------------
	.section	.nv.constant0._Z12computeModelPfS_ffffi,"a",@progbits
	.sectionflags	@""
	.align	4
.nv.constant0._Z12computeModelPfS_ffffi:
	.zero		932


//--------------------- SYMBOLS --------------------------

	.type		.nv.reservedSmem.offset0,@object
	.size		.nv.reservedSmem.offset0,0x4
